//
// Generated by NVIDIA NVVM Compiler
//
// Compiler Build ID: CL-36424714
// Cuda compilation tools, release 13.0, V13.0.88
// Based on NVVM 20.0.0
//

.version 9.0
.target sm_100
.address_size 64

	// .globl	_Z20test_rms_cooperativePKfPfS1_S1_i
.extern .shared .align 16 .b8 shared[];

.visible .entry _Z20test_rms_cooperativePKfPfS1_S1_i(
	.param .u64 .ptr .align 1 _Z20test_rms_cooperativePKfPfS1_S1_i_param_0,
	.param .u64 .ptr .align 1 _Z20test_rms_cooperativePKfPfS1_S1_i_param_1,
	.param .u64 .ptr .align 1 _Z20test_rms_cooperativePKfPfS1_S1_i_param_2,
	.param .u64 .ptr .align 1 _Z20test_rms_cooperativePKfPfS1_S1_i_param_3,
	.param .u32 _Z20test_rms_cooperativePKfPfS1_S1_i_param_4
)
{
	.reg .pred 	%p<35>;
	.reg .b32 	%r<105>;
	.reg .b32 	%f<118>;
	.reg .b64 	%rd<38>;

	ld.param.u64 	%rd14, [_Z20test_rms_cooperativePKfPfS1_S1_i_param_0];
	ld.param.u64 	%rd13, [_Z20test_rms_cooperativePKfPfS1_S1_i_param_1];
	ld.param.u64 	%rd15, [_Z20test_rms_cooperativePKfPfS1_S1_i_param_2];
	ld.param.u64 	%rd16, [_Z20test_rms_cooperativePKfPfS1_S1_i_param_3];
	ld.param.u32 	%r30, [_Z20test_rms_cooperativePKfPfS1_S1_i_param_4];
	cvta.to.global.u64 	%rd1, %rd14;
	cvta.to.global.u64 	%rd2, %rd16;
	cvta.to.global.u64 	%rd3, %rd15;
	// begin inline asm
	mov.u32 %r31, %envreg2;
	// end inline asm
	cvt.u64.u32 	%rd17, %r31;
	// begin inline asm
	mov.u32 %r32, %envreg1;
	// end inline asm
	cvt.u64.u32 	%rd18, %r32;
	shl.b64 	%rd19, %rd18, 32;
	or.b64  	%rd4, %rd19, %rd17;
	mov.u32 	%r1, %tid.x;
	mov.u32 	%r2, %ctaid.x;
	mov.u32 	%r3, %ntid.x;
	mad.lo.s32 	%r104, %r2, %r3, %r1;
	setp.ge.s32 	%p1, %r104, %r30;
	mov.f32 	%f108, 0f00000000;
	@%p1 bra 	$L__BB0_3;
	mov.u32 	%r33, %nctaid.x;
	mul.lo.s32 	%r5, %r33, %r3;
	mov.f32 	%f108, 0f00000000;
	mov.u32 	%r98, %r104;
$L__BB0_2:
	mul.wide.s32 	%rd20, %r98, 4;
	add.s64 	%rd21, %rd1, %rd20;
	ld.global.f32 	%f22, [%rd21];
	fma.rn.f32 	%f108, %f22, %f22, %f108;
	add.s32 	%r98, %r98, %r5;
	setp.lt.s32 	%p2, %r98, %r30;
	@%p2 bra 	$L__BB0_2;
$L__BB0_3:
	mov.b32 	%r34, %f108;
	shfl.sync.down.b32	%r35|%p3, %r34, 16, 31, -1;
	mov.b32 	%f23, %r35;
	add.f32 	%f24, %f108, %f23;
	mov.b32 	%r36, %f24;
	shfl.sync.down.b32	%r37|%p4, %r36, 8, 31, -1;
	mov.b32 	%f25, %r37;
	add.f32 	%f26, %f24, %f25;
	mov.b32 	%r38, %f26;
	shfl.sync.down.b32	%r39|%p5, %r38, 4, 31, -1;
	mov.b32 	%f27, %r39;
	add.f32 	%f28, %f26, %f27;
	mov.b32 	%r40, %f28;
	shfl.sync.down.b32	%r41|%p6, %r40, 2, 31, -1;
	mov.b32 	%f29, %r41;
	add.f32 	%f30, %f28, %f29;
	mov.b32 	%r42, %f30;
	shfl.sync.down.b32	%r43|%p7, %r42, 1, 31, -1;
	mov.b32 	%f31, %r43;
	add.f32 	%f4, %f30, %f31;
	and.b32  	%r44, %r1, 31;
	setp.ne.s32 	%p8, %r44, 0;
	@%p8 bra 	$L__BB0_5;
	shr.u32 	%r45, %r1, 3;
	and.b32  	%r46, %r45, 124;
	mov.u32 	%r47, shared;
	add.s32 	%r48, %r47, %r46;
	st.shared.f32 	[%r48], %f4;
$L__BB0_5:
	bar.sync 	0;
	shr.u32 	%r49, %r3, 5;
	setp.ge.u32 	%p9, %r1, %r49;
	@%p9 bra 	$L__BB0_8;
	shl.b32 	%r50, %r1, 2;
	mov.u32 	%r51, shared;
	add.s32 	%r52, %r51, %r50;
	ld.shared.f32 	%f32, [%r52];
	mov.b32 	%r53, %f32;
	shfl.sync.down.b32	%r54|%p10, %r53, 16, 31, -1;
	mov.b32 	%f33, %r54;
	add.f32 	%f34, %f32, %f33;
	mov.b32 	%r55, %f34;
	shfl.sync.down.b32	%r56|%p11, %r55, 8, 31, -1;
	mov.b32 	%f35, %r56;
	add.f32 	%f36, %f34, %f35;
	mov.b32 	%r57, %f36;
	shfl.sync.down.b32	%r58|%p12, %r57, 4, 31, -1;
	mov.b32 	%f37, %r58;
	add.f32 	%f38, %f36, %f37;
	mov.b32 	%r59, %f38;
	shfl.sync.down.b32	%r60|%p13, %r59, 2, 31, -1;
	mov.b32 	%f39, %r60;
	add.f32 	%f40, %f38, %f39;
	mov.b32 	%r61, %f40;
	shfl.sync.down.b32	%r62|%p14, %r61, 1, 31, -1;
	mov.b32 	%f41, %r62;
	add.f32 	%f5, %f40, %f41;
	setp.ne.s32 	%p15, %r1, 0;
	@%p15 bra 	$L__BB0_8;
	mul.wide.u32 	%rd22, %r2, 4;
	add.s64 	%rd23, %rd3, %rd22;
	st.global.f32 	[%rd23], %f5;
$L__BB0_8:
	setp.ne.s64 	%p16, %rd4, 0;
	@%p16 bra 	$L__BB0_10;
	// begin inline asm
	trap;
	// end inline asm
$L__BB0_10:
	add.s64 	%rd5, %rd4, 4;
	barrier.sync 	0;
	mov.u32 	%r63, %tid.y;
	add.s32 	%r64, %r1, %r63;
	mov.u32 	%r65, %tid.z;
	or.b32  	%r8, %r64, %r65;
	setp.ne.s32 	%p17, %r8, 0;
	@%p17 bra 	$L__BB0_13;
	mov.u32 	%r68, %nctaid.x;
	mov.u32 	%r69, %nctaid.y;
	mul.lo.s32 	%r70, %r68, %r69;
	mov.u32 	%r71, %nctaid.z;
	mul.lo.s32 	%r72, %r70, %r71;
	mov.u32 	%r73, %ctaid.y;
	add.s32 	%r74, %r2, %r73;
	mov.u32 	%r75, %ctaid.z;
	neg.s32 	%r76, %r75;
	setp.eq.s32 	%p18, %r74, %r76;
	sub.s32 	%r77, -2147483647, %r72;
	selp.b32 	%r67, %r77, 1, %p18;
	// begin inline asm
	atom.add.release.gpu.u32 %r66,[%rd5],%r67;
	// end inline asm
$L__BB0_12:
	// begin inline asm
	ld.acquire.gpu.u32 %r78,[%rd5];
	// end inline asm
	xor.b32  	%r79, %r78, %r66;
	setp.gt.s32 	%p19, %r79, -1;
	@%p19 bra 	$L__BB0_12;
$L__BB0_13:
	barrier.sync 	0;
	or.b32  	%r80, %r1, %r2;
	setp.ne.s32 	%p20, %r80, 0;
	@%p20 bra 	$L__BB0_27;
	mov.u32 	%r10, %nctaid.x;
	and.b32  	%r11, %r10, 15;
	setp.lt.u32 	%p21, %r10, 16;
	mov.f32 	%f117, 0f00000000;
	mov.b32 	%r101, 0;
	@%p21 bra 	$L__BB0_17;
	and.b32  	%r101, %r10, 2147483632;
	and.b32  	%r82, %r10, -16;
	neg.s32 	%r99, %r82;
	add.s64 	%rd36, %rd3, 32;
	mov.f32 	%f117, 0f00000000;
$L__BB0_16:
	.pragma "nounroll";
	ld.global.f32 	%f45, [%rd36+-32];
	add.f32 	%f46, %f117, %f45;
	ld.global.f32 	%f47, [%rd36+-28];
	add.f32 	%f48, %f46, %f47;
	ld.global.f32 	%f49, [%rd36+-24];
	add.f32 	%f50, %f48, %f49;
	ld.global.f32 	%f51, [%rd36+-20];
	add.f32 	%f52, %f50, %f51;
	ld.global.f32 	%f53, [%rd36+-16];
	add.f32 	%f54, %f52, %f53;
	ld.global.f32 	%f55, [%rd36+-12];
	add.f32 	%f56, %f54, %f55;
	ld.global.f32 	%f57, [%rd36+-8];
	add.f32 	%f58, %f56, %f57;
	ld.global.f32 	%f59, [%rd36+-4];
	add.f32 	%f60, %f58, %f59;
	ld.global.f32 	%f61, [%rd36];
	add.f32 	%f62, %f60, %f61;
	ld.global.f32 	%f63, [%rd36+4];
	add.f32 	%f64, %f62, %f63;
	ld.global.f32 	%f65, [%rd36+8];
	add.f32 	%f66, %f64, %f65;
	ld.global.f32 	%f67, [%rd36+12];
	add.f32 	%f68, %f66, %f67;
	ld.global.f32 	%f69, [%rd36+16];
	add.f32 	%f70, %f68, %f69;
	ld.global.f32 	%f71, [%rd36+20];
	add.f32 	%f72, %f70, %f71;
	ld.global.f32 	%f73, [%rd36+24];
	add.f32 	%f74, %f72, %f73;
	ld.global.f32 	%f75, [%rd36+28];
	add.f32 	%f117, %f74, %f75;
	add.s32 	%r99, %r99, 16;
	add.s64 	%rd36, %rd36, 64;
	setp.ne.s32 	%p22, %r99, 0;
	@%p22 bra 	$L__BB0_16;
$L__BB0_17:
	setp.eq.s32 	%p23, %r11, 0;
	@%p23 bra 	$L__BB0_26;
	and.b32  	%r17, %r10, 7;
	setp.lt.u32 	%p24, %r11, 8;
	@%p24 bra 	$L__BB0_20;
	mul.wide.u32 	%rd26, %r101, 4;
	add.s64 	%rd27, %rd3, %rd26;
	ld.global.f32 	%f77, [%rd27];
	add.f32 	%f78, %f117, %f77;
	ld.global.f32 	%f79, [%rd27+4];
	add.f32 	%f80, %f78, %f79;
	ld.global.f32 	%f81, [%rd27+8];
	add.f32 	%f82, %f80, %f81;
	ld.global.f32 	%f83, [%rd27+12];
	add.f32 	%f84, %f82, %f83;
	ld.global.f32 	%f85, [%rd27+16];
	add.f32 	%f86, %f84, %f85;
	ld.global.f32 	%f87, [%rd27+20];
	add.f32 	%f88, %f86, %f87;
	ld.global.f32 	%f89, [%rd27+24];
	add.f32 	%f90, %f88, %f89;
	ld.global.f32 	%f91, [%rd27+28];
	add.f32 	%f117, %f90, %f91;
	add.s32 	%r101, %r101, 8;
$L__BB0_20:
	setp.eq.s32 	%p25, %r17, 0;
	@%p25 bra 	$L__BB0_26;
	and.b32  	%r20, %r10, 3;
	setp.lt.u32 	%p26, %r17, 4;
	@%p26 bra 	$L__BB0_23;
	mul.wide.u32 	%rd28, %r101, 4;
	add.s64 	%rd29, %rd3, %rd28;
	ld.global.f32 	%f93, [%rd29];
	add.f32 	%f94, %f117, %f93;
	ld.global.f32 	%f95, [%rd29+4];
	add.f32 	%f96, %f94, %f95;
	ld.global.f32 	%f97, [%rd29+8];
	add.f32 	%f98, %f96, %f97;
	ld.global.f32 	%f99, [%rd29+12];
	add.f32 	%f117, %f98, %f99;
	add.s32 	%r101, %r101, 4;
$L__BB0_23:
	setp.eq.s32 	%p27, %r20, 0;
	@%p27 bra 	$L__BB0_26;
	mul.wide.u32 	%rd30, %r101, 4;
	add.s64 	%rd37, %rd3, %rd30;
	neg.s32 	%r103, %r20;
$L__BB0_25:
	.pragma "nounroll";
	ld.global.f32 	%f100, [%rd37];
	add.f32 	%f117, %f117, %f100;
	add.s64 	%rd37, %rd37, 4;
	add.s32 	%r103, %r103, 1;
	setp.ne.s32 	%p28, %r103, 0;
	@%p28 bra 	$L__BB0_25;
$L__BB0_26:
	cvt.rn.f32.s32 	%f101, %r30;
	div.rn.f32 	%f102, %f117, %f101;
	add.f32 	%f103, %f102, 0f358637BD;
	sqrt.rn.f32 	%f104, %f103;
	st.global.f32 	[%rd2], %f104;
$L__BB0_27:
	setp.ne.s64 	%p29, %rd4, 0;
	@%p29 bra 	$L__BB0_29;
	// begin inline asm
	trap;
	// end inline asm
$L__BB0_29:
	setp.ne.s32 	%p30, %r8, 0;
	barrier.sync 	0;
	@%p30 bra 	$L__BB0_32;
	mov.u32 	%r85, %nctaid.x;
	mov.u32 	%r86, %nctaid.y;
	mul.lo.s32 	%r87, %r85, %r86;
	mov.u32 	%r88, %nctaid.z;
	mul.lo.s32 	%r89, %r87, %r88;
	mov.u32 	%r90, %ctaid.y;
	add.s32 	%r91, %r2, %r90;
	mov.u32 	%r92, %ctaid.z;
	neg.s32 	%r93, %r92;
	setp.eq.s32 	%p31, %r91, %r93;
	sub.s32 	%r94, -2147483647, %r89;
	selp.b32 	%r84, %r94, 1, %p31;
	// begin inline asm
	atom.add.release.gpu.u32 %r83,[%rd5],%r84;
	// end inline asm
$L__BB0_31:
	// begin inline asm
	ld.acquire.gpu.u32 %r95,[%rd5];
	// end inline asm
	xor.b32  	%r96, %r95, %r83;
	setp.gt.s32 	%p32, %r96, -1;
	@%p32 bra 	$L__BB0_31;
$L__BB0_32:
	setp.ge.s32 	%p33, %r104, %r30;
	barrier.sync 	0;
	ld.global.f32 	%f19, [%rd2];
	@%p33 bra 	$L__BB0_35;
	mov.u32 	%r97, %nctaid.x;
	mul.lo.s32 	%r27, %r97, %r3;
	cvta.to.global.u64 	%rd12, %rd13;
$L__BB0_34:
	mul.wide.s32 	%rd33, %r104, 4;
	add.s64 	%rd34, %rd1, %rd33;
	ld.global.f32 	%f105, [%rd34];
	div.rn.f32 	%f106, %f105, %f19;
	add.s64 	%rd35, %rd12, %rd33;
	st.global.f32 	[%rd35], %f106;
	add.s32 	%r104, %r104, %r27;
	setp.lt.s32 	%p34, %r104, %r30;
	@%p34 bra 	$L__BB0_34;
$L__BB0_35:
	ret;

}


// ===== COMPILED SASS (sm_100) =====

	.target	sm_100

	.elftype	@"ET_EXEC"


//--------------------- .note.nv.tkinfo           --------------------------
	.section	.note.nv.tkinfo,"",@"SHT_NOTE"
	.sectionflags	@"SHF_NOTE_NV_TKINFO"
	.tkinfo
        /*0018*/ 	.word	0x00000002
        /*0030*/ 	.string	""
        /*0030*/ 	.string	"ptxas"
        /*0030*/ 	.string	"Cuda compilation tools, release 13.0, V13.0.88"
        /*0030*/ 	.string	"Build cuda_13.0.r13.0/compiler.36424714_0"
        /*0030*/ 	.string	"-arch sm_100 -m 64 "



//--------------------- .note.nv.cuinfo           --------------------------
	.section	.note.nv.cuinfo,"",@"SHT_NOTE"
	.sectionflags	@"SHF_NOTE_NV_CUINFO"
        /*0018*/ 	.short	0x0002
        /*001a*/ 	.short	0x0064
        /*001c*/ 	.short	0x0082
	.zero		2


//--------------------- .nv.info                  --------------------------
	.section	.nv.info,"",@"SHT_CUDA_INFO"
	.align	4


	//----- nvinfo : EIATTR_REGCOUNT
	.align		4
        /*0000*/ 	.byte	0x04, 0x2f
        /*0002*/ 	.short	(.L_1 - .L_0)
	.align		4
.L_0:
        /*0004*/ 	.word	index@(_Z20test_rms_cooperativePKfPfS1_S1_i)
        /*0008*/ 	.word	0x0000001e


	//----- nvinfo : EIATTR_FRAME_SIZE
	.align		4
.L_1:
        /*000c*/ 	.byte	0x04, 0x11
        /*000e*/ 	.short	(.L_3 - .L_2)
	.align		4
.L_2:
        /*0010*/ 	.word	index@($__internal_1_$__cuda_sm3x_div_rn_noftz_f32_slowpath)
        /*0014*/ 	.word	0x00000000


	//----- nvinfo : EIATTR_FRAME_SIZE
	.align		4
.L_3:
        /*0018*/ 	.byte	0x04, 0x11
        /*001a*/ 	.short	(.L_5 - .L_4)
	.align		4
.L_4:
        /*001c*/ 	.word	index@($__internal_0_$__cuda_sm20_sqrt_rn_f32_slowpath)
        /*0020*/ 	.word	0x00000000


	//----- nvinfo : EIATTR_FRAME_SIZE
	.align		4
.L_5:
        /*0024*/ 	.byte	0x04, 0x11
        /*0026*/ 	.short	(.L_7 - .L_6)
	.align		4
.L_6:
        /*0028*/ 	.word	index@(_Z20test_rms_cooperativePKfPfS1_S1_i)
        /*002c*/ 	.word	0x00000000


	//----- nvinfo : EIATTR_MIN_STACK_SIZE
	.align		4
.L_7:
        /*0030*/ 	.byte	0x04, 0x12
        /*0032*/ 	.short	(.L_9 - .L_8)
	.align		4
.L_8:
        /*0034*/ 	.word	index@(_Z20test_rms_cooperativePKfPfS1_S1_i)
        /*0038*/ 	.word	0x00000000
.L_9:


//--------------------- .nv.compat                --------------------------
	.section	.nv.compat,"",@"SHT_CUDA_COMPAT_INFO"
	.align	4
        /*0000*/ 	.byte	0x02, 0x09, 0x00, 0x00, 0x02, 0x02, 0x01, 0x00, 0x02, 0x05, 0x05, 0x00, 0x03, 0x07, 0x01, 0x01
        /*0010*/ 	.byte	0x02, 0x03, 0x00, 0x00, 0x02, 0x06, 0x01, 0x00, 0x04, 0x0b, 0x08, 0x00, 0x01, 0x00, 0x00, 0x00
        /*0020*/ 	.byte	0x00, 0x00, 0x00, 0x00


//--------------------- .nv.info._Z20test_rms_cooperativePKfPfS1_S1_i --------------------------
	.section	.nv.info._Z20test_rms_cooperativePKfPfS1_S1_i,"",@"SHT_CUDA_INFO"
	.sectionflags	@""
	.align	4


	//----- nvinfo : EIATTR_CUDA_API_VERSION
	.align		4
        /*0000*/ 	.byte	0x04, 0x37
        /*0002*/ 	.short	(.L_11 - .L_10)
.L_10:
        /*0004*/ 	.word	0x00000082


	//----- nvinfo : EIATTR_KPARAM_INFO
	.align		4
.L_11:
        /*0008*/ 	.byte	0x04, 0x17
        /*000a*/ 	.short	(.L_13 - .L_12)
.L_12:
        /*000c*/ 	.word	0x00000000
        /*0010*/ 	.short	0x0004
        /*0012*/ 	.short	0x0020
        /*0014*/ 	.byte	0x00, 0xf0, 0x11, 0x00


	//----- nvinfo : EIATTR_KPARAM_INFO
	.align		4
.L_13:
        /*0018*/ 	.byte	0x04, 0x17
        /*001a*/ 	.short	(.L_15 - .L_14)
.L_14:
        /*001c*/ 	.word	0x00000000
        /*0020*/ 	.short	0x0003
        /*0022*/ 	.short	0x0018
        /*0024*/ 	.byte	0x00, 0xf5, 0x21, 0x00


	//----- nvinfo : EIATTR_KPARAM_INFO
	.align		4
.L_15:
        /*0028*/ 	.byte	0x04, 0x17
        /*002a*/ 	.short	(.L_17 - .L_16)
.L_16:
        /*002c*/ 	.word	0x00000000
        /*0030*/ 	.short	0x0002
        /*0032*/ 	.short	0x0010
        /*0034*/ 	.byte	0x00, 0xf5, 0x21, 0x00


	//----- nvinfo : EIATTR_KPARAM_INFO
	.align		4
.L_17:
        /*0038*/ 	.byte	0x04, 0x17
        /*003a*/ 	.short	(.L_19 - .L_18)
.L_18:
        /*003c*/ 	.word	0x00000000
        /*0040*/ 	.short	0x0001
        /*0042*/ 	.short	0x0008
        /*0044*/ 	.byte	0x00, 0xf5, 0x21, 0x00


	//----- nvinfo : EIATTR_KPARAM_INFO
	.align		4
.L_19:
        /*0048*/ 	.byte	0x04, 0x17
        /*004a*/ 	.short	(.L_21 - .L_20)
.L_20:
        /*004c*/ 	.word	0x00000000
        /*0050*/ 	.short	0x0000
        /*0052*/ 	.short	0x0000
        /*0054*/ 	.byte	0x00, 0xf5, 0x21, 0x00


	//----- nvinfo : EIATTR_SPARSE_MMA_MASK
	.align		4
.L_21:
        /*0058*/ 	.byte	0x03, 0x50
        /*005a*/ 	.short	0x0000


	//----- nvinfo : EIATTR_MAXREG_COUNT
	.align		4
        /*005c*/ 	.byte	0x03, 0x1b
        /*005e*/ 	.short	0x00ff


	//----- nvinfo : EIATTR_NUM_BARRIERS
	.align		4
        /*0060*/ 	.byte	0x02, 0x4c
        /*0062*/ 	.byte	0x01
	.zero		1


	//----- nvinfo : EIATTR_MERCURY_ISA_VERSION
	.align		4
        /*0064*/ 	.byte	0x03, 0x5f
        /*0066*/ 	.short	0x0101


	//----- nvinfo : EIATTR_INT_WARP_WIDE_INSTR_OFFSETS
	.align		4
        /*0068*/ 	.byte	0x04, 0x31
        /*006a*/ 	.short	(.L_23 - .L_22)


	//   ....[0]....
.L_22:
        /*006c*/ 	.word	0x00000610


	//   ....[1]....
        /*0070*/ 	.word	0x00000750


	//   ....[2]....
        /*0074*/ 	.word	0x000011f0


	//   ....[3]....
        /*0078*/ 	.word	0x00001330


	//----- nvinfo : EIATTR_COOP_GROUP_MASK_REGIDS
	.align		4
.L_23:
        /*007c*/ 	.byte	0x04, 0x29
        /*007e*/ 	.short	(.L_25 - .L_24)


	//   ....[0]....
.L_24:
        /*0080*/ 	.word	0xffffffff


	//   ....[1]....
        /*0084*/ 	.word	0xffffffff


	//   ....[2]....
        /*0088*/ 	.word	0xffffffff


	//   ....[3]....
        /*008c*/ 	.word	0xffffffff


	//   ....[4]....
        /*0090*/ 	.word	0xffffffff


	//   ....[5]....
        /*0094*/ 	.word	0xffffffff


	//   ....[6]....
        /*0098*/ 	.word	0xffffffff


	//   ....[7]....
        /*009c*/ 	.word	0xffffffff


	//   ....[8]....
        /*00a0*/ 	.word	0xffffffff


	//   ....[9]....
        /*00a4*/ 	.word	0xffffffff


	//   ....[10]....
        /*00a8*/ 	.word	0xffffffff


	//   ....[11]....
        /*00ac*/ 	.word	0xffffffff


	//   ....[12]....
        /*00b0*/ 	.word	0xffffffff


	//   ....[13]....
        /*00b4*/ 	.word	0xffffffff


	//   ....[14]....
        /*00b8*/ 	.word	0x0500000c


	//   ....[15]....
        /*00bc*/ 	.word	0x0500000c


	//   ....[16]....
        /*00c0*/ 	.word	0x0500000c


	//   ....[17]....
        /*00c4*/ 	.word	0x0500000c


	//   ....[18]....
        /*00c8*/ 	.word	0x0500000c


	//   ....[19]....
        /*00cc*/ 	.word	0x0500000c


	//   ....[20]....
        /*00d0*/ 	.word	0x0500000c


	//   ....[21]....
        /*00d4*/ 	.word	0x0500000c


	//   ....[22]....
        /*00d8*/ 	.word	0x0500000c


	//----- nvinfo : EIATTR_COOP_GROUP_INSTR_OFFSETS
	.align		4
.L_25:
        /*00dc*/ 	.byte	0x04, 0x28
        /*00de*/ 	.short	(.L_27 - .L_26)


	//   ....[0]....
.L_26:
        /*00e0*/ 	.word	0x00000170


	//   ....[1]....
        /*00e4*/ 	.word	0x00000270


	//   ....[2]....
        /*00e8*/ 	.word	0x000002b0


	//   ....[3]....
        /*00ec*/ 	.word	0x000002e0


	//   ....[4]....
        /*00f0*/ 	.word	0x00000310


	//   ....[5]....
        /*00f4*/ 	.word	0x000003f0


	//   ....[6]....
        /*00f8*/ 	.word	0x00000410


	//   ....[7]....
        /*00fc*/ 	.word	0x00000430


	//   ....[8]....
        /*0100*/ 	.word	0x00000450


	//   ....[9]....
        /*0104*/ 	.word	0x00000470


	//   ....[10]....
        /*0108*/ 	.word	0x00000540


	//   ....[11]....
        /*010c*/ 	.word	0x00000800


	//   ....[12]....
        /*0110*/ 	.word	0x00001160


	//   ....[13]....
        /*0114*/ 	.word	0x00001400


	//   ....[14]....
        /*0118*/ 	.word	0x00001620


	//   ....[15]....
        /*011c*/ 	.word	0x00001690


	//   ....[16]....
        /*0120*/ 	.word	0x00001700


	//   ....[17]....
        /*0124*/ 	.word	0x00001770


	//   ....[18]....
        /*0128*/ 	.word	0x000017e0


	//   ....[19]....
        /*012c*/ 	.word	0x00001870


	//   ....[20]....
        /*0130*/ 	.word	0x00001920


	//   ....[21]....
        /*0134*/ 	.word	0x000019d0


	//   ....[22]....
        /*0138*/ 	.word	0x00001a80


	//----- nvinfo : EIATTR_VRC_CTA_INIT_COUNT
	.align		4
.L_27:
        /*013c*/ 	.byte	0x02, 0x4a
	.zero		1
	.zero		1


	//----- nvinfo : EIATTR_EXIT_INSTR_OFFSETS
	.align		4
        /*0140*/ 	.byte	0x04, 0x1c
        /*0142*/ 	.short	(.L_29 - .L_28)


	//   ....[0]....
.L_28:
        /*0144*/ 	.word	0x00001410


	//   ....[1]....
        /*0148*/ 	.word	0x000015d0


	//----- nvinfo : EIATTR_CRS_STACK_SIZE
	.align		4
.L_29:
        /*014c*/ 	.byte	0x04, 0x1e
        /*014e*/ 	.short	(.L_31 - .L_30)
.L_30:
        /*0150*/ 	.word	0x00000000


	//----- nvinfo : EIATTR_CBANK_PARAM_SIZE
	.align		4
.L_31:
        /*0154*/ 	.byte	0x03, 0x19
        /*0156*/ 	.short	0x0024


	//----- nvinfo : EIATTR_PARAM_CBANK
	.align		4
        /*0158*/ 	.byte	0x04, 0x0a
        /*015a*/ 	.short	(.L_33 - .L_32)
	.align		4
.L_32:
        /*015c*/ 	.word	index@(.nv.constant0._Z20test_rms_cooperativePKfPfS1_S1_i)
        /*0160*/ 	.short	0x0380
        /*0162*/ 	.short	0x0024


	//----- nvinfo : EIATTR_SW_WAR
	.align		4
.L_33:
        /*0164*/ 	.byte	0x04, 0x36
        /*0166*/ 	.short	(.L_35 - .L_34)
.L_34:
        /*0168*/ 	.word	0x00000008
.L_35:


//--------------------- .nv.callgraph             --------------------------
	.section	.nv.callgraph,"",@"SHT_CUDA_CALLGRAPH"
	.align	4
	.sectionentsize	8
	.align		4
        /*0000*/ 	.word	0x00000000
	.align		4
        /*0004*/ 	.word	0xffffffff
	.align		4
        /*0008*/ 	.word	0x00000000
	.align		4
        /*000c*/ 	.word	0xfffffffe
	.align		4
        /*0010*/ 	.word	0x00000000
	.align		4
        /*0014*/ 	.word	0xfffffffd
	.align		4
        /*0018*/ 	.word	0x00000000
	.align		4
        /*001c*/ 	.word	0xfffffffc


//--------------------- .text._Z20test_rms_cooperativePKfPfS1_S1_i --------------------------
	.section	.text._Z20test_rms_cooperativePKfPfS1_S1_i,"ax",@progbits
	.align	128
        .global         _Z20test_rms_cooperativePKfPfS1_S1_i
        .type           _Z20test_rms_cooperativePKfPfS1_S1_i,@function
        .size           _Z20test_rms_cooperativePKfPfS1_S1_i,(.L_x_67 - _Z20test_rms_cooperativePKfPfS1_S1_i)
        .other          _Z20test_rms_cooperativePKfPfS1_S1_i,@"STO_CUDA_ENTRY STV_DEFAULT"
_Z20test_rms_cooperativePKfPfS1_S1_i:
.text._Z20test_rms_cooperativePKfPfS1_S1_i:
[----:B------:R-:W-:Y:S01]  /*0000*/  LDC R1, c[0x0][0x37c] ;  /* 0x0000df00ff017b82 */ /* 0x000fe20000000800 */
[----:B------:R-:W0:Y:S01]  /*0010*/  S2R R0, SR_TID.X ;  /* 0x0000000000007919 */ /* 0x000e220000002100 */
[----:B------:R-:W0:Y:S01]  /*0020*/  LDCU UR11, c[0x0][0x360] ;  /* 0x00006c00ff0b77ac */ /* 0x000e220008000800 */
[----:B------:R-:W-:Y:S01]  /*0030*/  BSSY.RECONVERGENT B0, `(.L_x_0) ;  /* 0x0000013000007945 */ /* 0x000fe20003800200 */
[----:B------:R-:W-:Y:S01]  /*0040*/  IMAD.MOV.U32 R8, RZ, RZ, RZ ;  /* 0x000000ffff087224 */ /* 0x000fe200078e00ff */
[----:B------:R-:W0:Y:S01]  /*0050*/  S2R R7, SR_CTAID.X ;  /* 0x0000000000077919 */ /* 0x000e220000002500 */
[----:B------:R-:W1:Y:S01]  /*0060*/  LDCU UR13, c[0x0][0x3a0] ;  /* 0x00007400ff0d77ac */ /* 0x000e620008000800 */
[----:B------:R-:W2:Y:S01]  /*0070*/  LDCU.64 UR8, c[0x0][0x358] ;  /* 0x00006b00ff0877ac */ /* 0x000ea20008000a00 */
[----:B0-----:R-:W-:-:S05]  /*0080*/  IMAD R6, R7, UR11, R0 ;  /* 0x0000000b07067c24 */ /* 0x001fca000f8e0200 */
[----:B-1----:R-:W-:-:S13]  /*0090*/  ISETP.GE.AND P0, PT, R6, UR13, PT ;  /* 0x0000000d06007c0c */ /* 0x002fda000bf06270 */
[----:B--2---:R-:W-:Y:S05]  /*00a0*/  @P0 BRA `(.L_x_1) ;  /* 0x00000000002c0947 */ /* 0x004fea0003800000 */
[----:B------:R-:W0:Y:S01]  /*00b0*/  LDC R9, c[0x0][0x370] ;  /* 0x0000dc00ff097b82 */ /* 0x000e220000000800 */
[----:B------:R-:W-:Y:S01]  /*00c0*/  IMAD.MOV.U32 R8, RZ, RZ, RZ ;  /* 0x000000ffff087224 */ /* 0x000fe200078e00ff */
[----:B------:R-:W-:-:S06]  /*00d0*/  MOV R10, R6 ;  /* 0x00000006000a7202 */ /* 0x000fcc0000000f00 */
[----:B------:R-:W1:Y:S01]  /*00e0*/  LDC.64 R4, c[0x0][0x380] ;  /* 0x0000e000ff047b82 */ /* 0x000e620000000a00 */
[----:B0-----:R-:W-:-:S07]  /*00f0*/  IMAD R9, R9, UR11, RZ ;  /* 0x0000000b09097c24 */ /* 0x001fce000f8e02ff */
.L_x_2:
[----:B-1----:R-:W-:-:S06]  /*0100*/  IMAD.WIDE R2, R10, 0x4, R4 ;  /* 0x000000040a027825 */ /* 0x002fcc00078e0204 */
[----:B------:R-:W2:Y:S01]  /*0110*/  LDG.E R3, desc[UR8][R2.64] ;  /* 0x0000000802037981 */ /* 0x000ea2000c1e1900 */
[----:B------:R-:W-:-:S05]  /*0120*/  IMAD.IADD R10, R9, 0x1, R10 ;  /* 0x00000001090a7824 */ /* 0x000fca00078e020a */
[----:B------:R-:W-:Y:S01]  /*0130*/  ISETP.GE.AND P0, PT, R10, UR13, PT ;  /* 0x0000000d0a007c0c */ /* 0x000fe2000bf06270 */
[----:B--2---:R-:W-:-:S12]  /*0140*/  FFMA R8, R3, R3, R8 ;  /* 0x0000000303087223 */ /* 0x004fd80000000008 */
[----:B------:R-:W-:Y:S05]  /*0150*/  @!P0 BRA `(.L_x_2) ;  /* 0xfffffffc00e88947 */ /* 0x000fea000383ffff */
.L_x_1:
[----:B------:R-:W-:Y:S05]  /*0160*/  BSYNC.RECONVERGENT B0 ;  /* 0x0000000000007941 */ /* 0x000fea0003800200 */
.L_x_0:
[----:B------:R-:W0:Y:S01]  /*0170*/  SHFL.DOWN PT, R3, R8, 0x10, 0x1f ;  /* 0x0a001f0008037f89 */ /* 0x000e2200000e0000 */
[----:B------:R-:W-:Y:S01]  /*0180*/  LOP3.LUT P0, RZ, R0, 0x1f, RZ, 0xc0, !PT ;  /* 0x0000001f00ff7812 */ /* 0x000fe2000780c0ff */
[----:B------:R-:W-:Y:S01]  /*0190*/  USHF.R.U32.HI UR4, URZ, 0x5, UR11 ;  /* 0x00000005ff047899 */ /* 0x000fe2000801160b */
[----:B------:R-:W-:Y:S01]  /*01a0*/  BSSY B0, `(.L_x_3) ;  /* 0x0000033000007945 */ /* 0x000fe20003800000 */
[----:B------:R-:W-:-:S05]  /*01b0*/  CS2R.32 R9, SR_CgaSize ;  /* 0x0000000000097805 */ /* 0x000fca0000008a00 */
[----:B------:R-:W-:-:S05]  /*01c0*/  IMAD R9, R9, -0xa0, RZ ;  /* 0xffffff6009097824 */ /* 0x000fca00078e02ff */
[----:B------:R-:W-:-:S14]  /*01d0*/  R2UR UR7, R9 ;  /* 0x00000000090772ca */ /* 0x000fdc00000e0000 */
[----:B------:R-:W1:Y:S01]  /*01e0*/  LDCU UR7, c[0x0][UR7+0x258] ;  /* 0x00004b00070777ac */ /* 0x000e620008000800 */
[----:B------:R-:W-:-:S05]  /*01f0*/  CS2R.32 R9, SR_CgaSize ;  /* 0x0000000000097805 */ /* 0x000fca0000008a00 */
[----:B------:R-:W-:-:S05]  /*0200*/  IMAD R9, R9, -0xa0, RZ ;  /* 0xffffff6009097824 */ /* 0x000fca00078e02ff */
[----:B------:R-:W-:-:S14]  /*0210*/  R2UR UR10, R9 ;  /* 0x00000000090a72ca */ /* 0x000fdc00000e0000 */
[----:B------:R-:W2:Y:S01]  /*0220*/  LDCU UR10, c[0x0][UR10+0x254] ;  /* 0x00004a800a0a77ac */ /* 0x000ea20008000800 */
[----:B------:R-:W3:Y:S01]  /*0230*/  @!P0 S2R R11, SR_CgaCtaId ;  /* 0x00000000000b8919 */ /* 0x000ee20000008800 */
[----:B------:R-:W-:Y:S01]  /*0240*/  @!P0 MOV R10, 0x400 ;  /* 0x00000400000a8802 */ /* 0x000fe20000000f00 */
[----:B0-----:R-:W-:Y:S01]  /*0250*/  FADD R3, R3, R8 ;  /* 0x0000000803037221 */ /* 0x001fe20000000000 */
[----:B------:R-:W-:-:S04]  /*0260*/  @!P0 SHF.R.U32.HI R8, RZ, 0x3, R0 ;  /* 0x00000003ff088819 */ /* 0x000fc80000011600 */
[----:B------:R-:W0:Y:S01]  /*0270*/  SHFL.DOWN PT, R2, R3, 0x8, 0x1f ;  /* 0x09001f0003027f89 */ /* 0x000e2200000e0000 */
[----:B------:R-:W-:Y:S01]  /*0280*/  @!P0 LOP3.LUT R8, R8, 0x7c, RZ, 0xc0, !PT ;  /* 0x0000007c08088812 */ /* 0x000fe200078ec0ff */
[----:B0-----:R-:W-:Y:S01]  /*0290*/  FADD R2, R3, R2 ;  /* 0x0000000203027221 */ /* 0x001fe20000000000 */
[----:B---3--:R-:W-:-:S04]  /*02a0*/  @!P0 LEA R3, R11, R10, 0x18 ;  /* 0x0000000a0b038211 */ /* 0x008fc800078ec0ff */
[----:B------:R-:W0:Y:S01]  /*02b0*/  SHFL.DOWN PT, R5, R2, 0x4, 0x1f ;  /* 0x08801f0002057f89 */ /* 0x000e2200000e0000 */
[----:B------:R-:W-:Y:S02]  /*02c0*/  @!P0 IMAD.IADD R3, R8, 0x1, R3 ;  /* 0x0000000108038824 */ /* 0x000fe400078e0203 */
[----:B0-----:R-:W-:-:S05]  /*02d0*/  FADD R5, R2, R5 ;  /* 0x0000000502057221 */ /* 0x001fca0000000000 */
[----:B------:R-:W0:Y:S02]  /*02e0*/  SHFL.DOWN PT, R4, R5, 0x2, 0x1f ;  /* 0x08401f0005047f89 */ /* 0x000e2400000e0000 */
[----:B0-----:R-:W-:Y:S01]  /*02f0*/  FADD R4, R5, R4 ;  /* 0x0000000405047221 */ /* 0x001fe20000000000 */
[----:B--2---:R-:W-:-:S04]  /*0300*/  IMAD.U32 R5, RZ, RZ, UR10 ;  /* 0x0000000aff057e24 */ /* 0x004fc8000f8e00ff */
[----:B------:R-:W0:Y:S02]  /*0310*/  SHFL.DOWN PT, R9, R4, 0x1, 0x1f ;  /* 0x08201f0004097f89 */ /* 0x000e2400000e0000 */
[----:B0-----:R-:W-:Y:S01]  /*0320*/  FADD R2, R4, R9 ;  /* 0x0000000904027221 */ /* 0x001fe20000000000 */
[----:B-1----:R-:W-:-:S04]  /*0330*/  MOV R4, UR7 ;  /* 0x0000000700047c02 */ /* 0x002fc80008000f00 */
[----:B------:R0:W-:Y:S01]  /*0340*/  @!P0 STS [R3], R2 ;  /* 0x0000000203008388 */ /* 0x0001e20000000800 */
[----:B------:R-:W-:Y:S01]  /*0350*/  BAR.SYNC.DEFER_BLOCKING 0x0 ;  /* 0x0000000000007b1d */ /* 0x000fe20000010000 */
[----:B------:R-:W-:-:S13]  /*0360*/  ISETP.GE.U32.AND P0, PT, R0, UR4, PT ;  /* 0x0000000400007c0c */ /* 0x000fda000bf06070 */
[----:B0-----:R-:W-:Y:S05]  /*0370*/  @P0 BRA `(.L_x_4) ;  /* 0x0000000000540947 */ /* 0x001fea0003800000 */
[----:B------:R-:W0:Y:S01]  /*0380*/  S2UR UR5, SR_CgaCtaId ;  /* 0x00000000000579c3 */ /* 0x000e220000008800 */
[----:B------:R-:W-:Y:S02]  /*0390*/  UMOV UR4, 0x400 ;  /* 0x0000040000047882 */ /* 0x000fe40000000000 */
[----:B0-----:R-:W-:-:S06]  /*03a0*/  ULEA UR4, UR5, UR4, 0x18 ;  /* 0x0000000405047291 */ /* 0x001fcc000f8ec0ff */
[----:B------:R-:W-:Y:S01]  /*03b0*/  LEA R2, R0, UR4, 0x2 ;  /* 0x0000000400027c11 */ /* 0x000fe2000f8e10ff */
[----:B------:R-:W-:-:S05]  /*03c0*/  UMOV UR4, 0xffffffff ;  /* 0xffffffff00047882 */ /* 0x000fca0000000000 */
[----:B------:R-:W0:Y:S01]  /*03d0*/  LDS R2, [R2] ;  /* 0x0000000002027984 */ /* 0x000e220000000800 */
[----:B------:R-:W-:Y:S05]  /*03e0*/  BRA.DIV UR4, `(.L_x_5) ;  /* 0x00000012047c7947 */ /* 0x000fea000b800000 */
[----:B0-----:R-:W0:Y:S02]  /*03f0*/  SHFL.DOWN PT, R3, R2, 0x10, 0x1f ;  /* 0x0a001f0002037f89 */ /* 0x001e2400000e0000 */
[----:B0-----:R-:W-:-:S05]  /*0400*/  FADD R3, R2, R3 ;  /* 0x0000000302037221 */ /* 0x001fca0000000000 */
[----:B------:R-:W0:Y:S02]  /*0410*/  SHFL.DOWN PT, R8, R3, 0x8, 0x1f ;  /* 0x09001f0003087f89 */ /* 0x000e2400000e0000 */
[----:B0-----:R-:W-:-:S05]  /*0420*/  FADD R8, R3, R8 ;  /* 0x0000000803087221 */ /* 0x001fca0000000000 */
[----:B------:R-:W0:Y:S02]  /*0430*/  SHFL.DOWN PT, R9, R8, 0x4, 0x1f ;  /* 0x08801f0008097f89 */ /* 0x000e2400000e0000 */
[----:B0-----:R-:W-:-:S05]  /*0440*/  FADD R9, R8, R9 ;  /* 0x0000000908097221 */ /* 0x001fca0000000000 */
[----:B------:R-:W0:Y:S02]  /*0450*/  SHFL.DOWN PT, R10, R9, 0x2, 0x1f ;  /* 0x08401f00090a7f89 */ /* 0x000e2400000e0000 */
[----:B0-----:R-:W-:-:S05]  /*0460*/  FADD R10, R9, R10 ;  /* 0x0000000a090a7221 */ /* 0x001fca0000000000 */
[----:B------:R0:W1:Y:S02]  /*0470*/  SHFL.DOWN PT, R11, R10, 0x1, 0x1f ;  /* 0x08201f000a0b7f89 */ /* 0x00006400000e0000 */
.L_x_40:
[----:B------:R-:W-:Y:S01]  /*0480*/  ISETP.NE.AND P0, PT, R0, RZ, PT ;  /* 0x000000ff0000720c */ /* 0x000fe20003f05270 */
[----:B-1----:R-:W-:-:S12]  /*0490*/  FADD R11, R10, R11 ;  /* 0x0000000b0a0b7221 */ /* 0x002fd80000000000 */
[----:B------:R-:W1:Y:S02]  /*04a0*/  @!P0 LDC.64 R2, c[0x0][0x390] ;  /* 0x0000e400ff028b82 */ /* 0x000e640000000a00 */
[----:B-1----:R-:W-:-:S05]  /*04b0*/  @!P0 IMAD.WIDE.U32 R2, R7, 0x4, R2 ;  /* 0x0000000407028825 */ /* 0x002fca00078e0002 */
[----:B------:R1:W-:Y:S02]  /*04c0*/  @!P0 STG.E desc[UR8][R2.64], R11 ;  /* 0x0000000b02008986 */ /* 0x0003e4000c101908 */
.L_x_4:
[----:B------:R-:W-:Y:S05]  /*04d0*/  BSYNC B0 ;  /* 0x0000000000007941 */ /* 0x000fea0003800000 */
.L_x_3:
[----:B------:R-:W-:-:S04]  /*04e0*/  UISETP.NE.U32.AND UP0, UPT, UR7, URZ, UPT ;  /* 0x000000ff0700728c */ /* 0x000fc8000bf05070 */
[----:B------:R-:W-:-:S09]  /*04f0*/  UISETP.NE.AND.EX UP0, UPT, UR10, URZ, UPT, UP0 ;  /* 0x000000ff0a00728c */ /* 0x000fd2000bf05300 */
[----:B------:R-:W-:Y:S05]  /*0500*/  BRA.U UP0, `(.L_x_6) ;  /* 0x0000000100047547 */ /* 0x000fea000b800000 */
[----:B------:R-:W-:Y:S05]  /*0510*/  BPT.TRAP 0x1 ;  /* 0x000000040000795c */ /* 0x000fea0000300000 */
.L_x_6:
[----:B------:R-:W-:-:S03]  /*0520*/  UMOV UR4, 0xffffffff ;  /* 0xffffffff00047882 */ /* 0x000fc60000000000 */
[----:B------:R-:W-:Y:S05]  /*0530*/  BRA.DIV UR4, `(.L_x_7) ;  /* 0x0000001204b47947 */ /* 0x000fea000b800000 */
[----:B------:R-:W-:Y:S06]  /*0540*/  BAR.SYNC.DEFER_BLOCKING 0x0 ;  /* 0x0000000000007b1d */ /* 0x000fec0000010000 */
.L_x_43:
[----:B-1----:R-:W1:Y:S01]  /*0550*/  S2R R3, SR_TID.Y ;  /* 0x0000000000037919 */ /* 0x002e620000002200 */
[----:B------:R-:W-:Y:S01]  /*0560*/  BSSY B0, `(.L_x_8) ;  /* 0x0000027000007945 */ /* 0x000fe20003800000 */
[----:B------:R-:W2:Y:S01]  /*0570*/  S2R R9, SR_TID.Z ;  /* 0x0000000000097919 */ /* 0x000ea20000002300 */
[----:B-1----:R-:W-:-:S04]  /*0580*/  IADD3 R8, PT, PT, R0, R3, RZ ;  /* 0x0000000300087210 */ /* 0x002fc80007ffe0ff */
[----:B--2---:R-:W-:-:S13]  /*0590*/  LOP3.LUT P0, R8, R8, RZ, R9, 0xfa, !PT ;  /* 0x000000ff08087212 */ /* 0x004fda000780fa09 */
[----:B------:R-:W-:Y:S05]  /*05a0*/  @P0 BRA `(.L_x_9) ;  /* 0x0000000000880947 */ /* 0x000fea0003800000 */
[----:B------:R-:W1:Y:S01]  /*05b0*/  S2R R2, SR_CTAID.Y ;  /* 0x0000000000027919 */ /* 0x000e620000002600 */
[----:B------:R-:W2:Y:S01]  /*05c0*/  LDCU UR4, c[0x0][0x370] ;  /* 0x00006e00ff0477ac */ /* 0x000ea20008000800 */
[----:B------:R-:W3:Y:S01]  /*05d0*/  S2R R3, SR_CTAID.Z ;  /* 0x0000000000037919 */ /* 0x000ee20000002700 */
[----:B------:R-:W4:Y:S01]  /*05e0*/  LDCU UR5, c[0x0][0x374] ;  /* 0x00006e80ff0577ac */ /* 0x000f220008000800 */
[----:B0-----:R-:W0:Y:S01]  /*05f0*/  S2R R10, SR_LANEID ;  /* 0x00000000000a7919 */ /* 0x001e220000000000 */
[----:B------:R-:W5:Y:S01]  /*0600*/  LDCU UR6, c[0x0][0x378] ;  /* 0x00006f00ff0677ac */ /* 0x000f620008000800 */
[----:B------:R-:W-:Y:S02]  /*0610*/  VOTEU.ANY UR12, UPT, PT ;  /* 0x00000000000c7886 */ /* 0x000fe400038e0100 */
[----:B------:R-:W0:Y:S01]  /*0620*/  FLO.U32 R9, UR12 ;  /* 0x0000000c00097d00 */ /* 0x000e2200080e0000 */
[----:B--2---:R-:W-:-:S04]  /*0630*/  UIADD3 UR4, UPT, UPT, URZ, -UR4, URZ ;  /* 0x80000004ff047290 */ /* 0x004fc8000fffe0ff */
[----:B----4-:R-:W-:-:S04]  /*0640*/  UIMAD UR4, UR4, UR5, URZ ;  /* 0x00000005040472a4 */ /* 0x010fc8000f8e02ff */
[----:B-----5:R-:W-:Y:S01]  /*0650*/  UIMAD UR4, UR6, UR4, -0x7fffffff ;  /* 0x80000001060474a4 */ /* 0x020fe2000f8e0204 */
[----:B-1----:R-:W-:Y:S01]  /*0660*/  IMAD.IADD R2, R7, 0x1, R2 ;  /* 0x0000000107027824 */ /* 0x002fe200078e0202 */
[----:B---3--:R-:W-:-:S04]  /*0670*/  IADD3 R3, PT, PT, -R3, RZ, RZ ;  /* 0x000000ff03037210 */ /* 0x008fc80007ffe1ff */
[----:B------:R-:W-:Y:S02]  /*0680*/  ISETP.NE.AND P1, PT, R2, R3, PT ;  /* 0x000000030200720c */ /* 0x000fe40003f25270 */
[----:B------:R-:W1:Y:S01]  /*0690*/  POPC R2, UR12 ;  /* 0x0000000c00027d09 */ /* 0x000e620008000000 */
[----:B0-----:R-:W-:-:S10]  /*06a0*/  ISETP.EQ.U32.AND P0, PT, R9, R10, PT ;  /* 0x0000000a0900720c */ /* 0x001fd40003f02070 */
[----:B------:R-:W-:Y:S01]  /*06b0*/  VOTEU.ANY UP0, P1 ;  /* 0x0000000000ff7886 */ /* 0x000fe20000800100 */
[----:B------:R-:W-:-:S06]  /*06c0*/  USEL UR4, UR4, 0x1, !UP0 ;  /* 0x0000000104047887 */ /* 0x000fcc000c000000 */
[----:B-1----:R-:W-:Y:S01]  /*06d0*/  IMAD R3, R2, UR4, RZ ;  /* 0x0000000402037c24 */ /* 0x002fe2000f8e02ff */
[----:B------:R-:W-:Y:S06]  /*06e0*/  @P0 MEMBAR.ALL.GPU ;  /* 0x0000000000000992 */ /* 0x000fec000000a000 */
[----:B------:R-:W-:-:S00]  /*06f0*/  @P0 ERRBAR ;  /* 0x00000000000009ab */ /* 0x000fc00000000000 */
[----:B------:R-:W-:Y:S06]  /*0700*/  @P0 CGAERRBAR ;  /* 0x00000000000005ab */ /* 0x000fec0000000000 */
[----:B------:R-:W2:Y:S01]  /*0710*/  @P0 ATOM.E.ADD.STRONG.GPU PT, R10, desc[UR8][R4.64+0x4], R3 ;  /* 0x80000403040a098a */ /* 0x000ea200081ef108 */
[----:B------:R-:W0:Y:S02]  /*0720*/  S2R R11, SR_LTMASK ;  /* 0x00000000000b7919 */ /* 0x000e240000003900 */
[----:B0-----:R-:W-:-:S06]  /*0730*/  LOP3.LUT R11, R11, UR12, RZ, 0xc0, !PT ;  /* 0x0000000c0b0b7c12 */ /* 0x001fcc000f8ec0ff */
[----:B------:R-:W0:Y:S01]  /*0740*/  POPC R11, R11 ;  /* 0x0000000b000b7309 */ /* 0x000e220000000000 */
[----:B--2---:R-:W0:Y:S02]  /*0750*/  SHFL.IDX PT, R2, R10, R9, 0x1f ;  /* 0x00001f090a027589 */ /* 0x004e2400000e0000 */
[----:B0-----:R-:W-:-:S07]  /*0760*/  IMAD R2, R11, UR4, R2 ;  /* 0x000000040b027c24 */ /* 0x001fce000f8e0202 */
.L_x_10:
[----:B------:R-:W2:Y:S04]  /*0770*/  LD.E.STRONG.GPU R3, desc[UR8][R4.64+0x4] ;  /* 0x0000040804037980 */ /* 0x000ea8000c10f900 */
[----:B--2---:R-:W-:Y:S01]  /*0780*/  CCTL.IVALL ;  /* 0x00000000ff00798f */ /* 0x004fe20002000000 */
[----:B------:R-:W-:Y:S05]  /*0790*/  YIELD ;  /* 0x0000000000007946 */ /* 0x000fea0003800000 */
[----:B------:R-:W-:-:S04]  /*07a0*/  LOP3.LUT R3, R3, R2, RZ, 0x3c, !PT ;  /* 0x0000000203037212 */ /* 0x000fc800078e3cff */
[----:B------:R-:W-:-:S13]  /*07b0*/  ISETP.GT.AND P0, PT, R3, -0x1, PT ;  /* 0xffffffff0300780c */ /* 0x000fda0003f04270 */
[----:B------:R-:W-:Y:S05]  /*07c0*/  @P0 BRA `(.L_x_10) ;  /* 0xfffffffc00e80947 */ /* 0x000fea000383ffff */
.L_x_9:
[----:B------:R-:W-:Y:S05]  /*07d0*/  BSYNC B0 ;  /* 0x0000000000007941 */ /* 0x000fea0003800000 */
.L_x_8:
[----:B------:R-:W-:-:S03]  /*07e0*/  UMOV UR4, 0xffffffff ;  /* 0xffffffff00047882 */ /* 0x000fc60000000000 */
[----:B------:R-:W-:Y:S05]  /*07f0*/  BRA.DIV UR4, `(.L_x_11) ;  /* 0x0000001204307947 */ /* 0x000fea000b800000 */
[----:B------:R-:W-:Y:S06]  /*0800*/  BAR.SYNC.DEFER_BLOCKING 0x0 ;  /* 0x0000000000007b1d */ /* 0x000fec0000010000 */
.L_x_46:
[----:B------:R-:W-:Y:S01]  /*0810*/  LOP3.LUT P0, RZ, R0, R7, RZ, 0xfc, !PT ;  /* 0x0000000700ff7212 */ /* 0x000fe2000780fcff */
[----:B------:R-:W-:-:S12]  /*0820*/  BSSY.RECONVERGENT B0, `(.L_x_12) ;  /* 0x000008c000007945 */ /* 0x000fd80003800200 */
[----:B------:R-:W-:Y:S05]  /*0830*/  @P0 BRA `(.L_x_13) ;  /* 0x0000000800280947 */ /* 0x000fea0003800000 */
[----:B0-----:R-:W0:Y:S01]  /*0840*/  LDC R10, c[0x0][0x370] ;  /* 0x0000dc00ff0a7b82 */ /* 0x001e220000000800 */
[----:B------:R-:W-:Y:S02]  /*0850*/  HFMA2 R0, -RZ, RZ, 0, 0 ;  /* 0x00000000ff007431 */ /* 0x000fe400000001ff */
[----:B------:R-:W-:Y:S01]  /*0860*/  IMAD.MOV.U32 R9, RZ, RZ, RZ ;  /* 0x000000ffff097224 */ /* 0x000fe200078e00ff */
[C---:B0-----:R-:W-:Y:S02]  /*0870*/  ISETP.GE.U32.AND P1, PT, R10.reuse, 0x10, PT ;  /* 0x000000100a00780c */ /* 0x041fe40003f26070 */
[----:B------:R-:W-:-:S04]  /*0880*/  LOP3.LUT R25, R10, 0xf, RZ, 0xc0, !PT ;  /* 0x0000000f0a197812 */ /* 0x000fc800078ec0ff */
[----:B------:R-:W-:-:S07]  /*0890*/  ISETP.NE.AND P0, PT, R25, RZ, PT ;  /* 0x000000ff1900720c */ /* 0x000fce0003f05270 */
[----:B------:R-:W-:Y:S06]  /*08a0*/  @!P1 BRA `(.L_x_14) ;  /* 0x0000000000c09947 */ /* 0x000fec0003800000 */
[----:B------:R-:W0:Y:S01]  /*08b0*/  LDCU.64 UR4, c[0x0][0x390] ;  /* 0x00007200ff0477ac */ /* 0x000e220008000a00 */
[C---:B------:R-:W-:Y:S01]  /*08c0*/  LOP3.LUT R13, R10.reuse, 0xfffffff0, RZ, 0xc0, !PT ;  /* 0xfffffff00a0d7812 */ /* 0x040fe200078ec0ff */
[----:B------:R-:W-:Y:S01]  /*08d0*/  BSSY.RECONVERGENT B1, `(.L_x_14) ;  /* 0x000002d000017945 */ /* 0x000fe20003800200 */
[----:B------:R-:W-:Y:S01]  /*08e0*/  LOP3.LUT R0, R10, 0x7ffffff0, RZ, 0xc0, !PT ;  /* 0x7ffffff00a007812 */ /* 0x000fe200078ec0ff */
[----:B------:R-:W-:Y:S01]  /*08f0*/  IMAD.MOV.U32 R9, RZ, RZ, RZ ;  /* 0x000000ffff097224 */ /* 0x000fe200078e00ff */
[----:B------:R-:W-:Y:S01]  /*0900*/  IADD3 R13, PT, PT, -R13, RZ, RZ ;  /* 0x000000ff0d0d7210 */ /* 0x000fe20007ffe1ff */
[----:B0-----:R-:W-:-:S04]  /*0910*/  UIADD3 UR4, UP0, UPT, UR4, 0x20, URZ ;  /* 0x0000002004047890 */ /* 0x001fc8000ff1e0ff */
[----:B------:R-:W-:Y:S02]  /*0920*/  UIADD3.X UR5, UPT, UPT, URZ, UR5, URZ, UP0, !UPT ;  /* 0x00000005ff057290 */ /* 0x000fe400087fe4ff */
[----:B------:R-:W-:-:S04]  /*0930*/  IMAD.U32 R2, RZ, RZ, UR4 ;  /* 0x00000004ff027e24 */ /* 0x000fc8000f8e00ff */
[----:B------:R-:W-:-:S07]  /*0940*/  MOV R3, UR5 ;  /* 0x0000000500037c02 */ /* 0x000fce0008000f00 */
.L_x_15:
[----:B------:R-:W2:Y:S04]  /*0950*/  LDG.E R24, desc[UR8][R2.64+-0x20] ;  /* 0xffffe00802187981 */ /* 0x000ea8000c1e1900 */
[----:B------:R-:W3:Y:S04]  /*0960*/  LDG.E R27, desc[UR8][R2.64+-0x1c] ;  /* 0xffffe408021b7981 */ /* 0x000ee8000c1e1900 */
[----:B------:R-:W4:Y:S04]  /*0970*/  LDG.E R11, desc[UR8][R2.64+-0x18] ;  /* 0xffffe808020b7981 */ /* 0x000f28000c1e1900 */
[----:B------:R-:W5:Y:S04]  /*0980*/  LDG.E R23, desc[UR8][R2.64+-0x14] ;  /* 0xffffec0802177981 */ /* 0x000f68000c1e1900 */
        /* <DEDUP_REMOVED lines=9> */
[----:B------:R-:W5:Y:S01]  /*0a20*/  LDG.E R12, desc[UR8][R2.64+0x14] ;  /* 0x00001408020c7981 */ /* 0x000f62000c1e1900 */
[----:B--2---:R-:W-:-:S03]  /*0a30*/  FADD R24, R24, R9 ;  /* 0x0000000918187221 */ /* 0x004fc60000000000 */
[----:B------:R-:W2:Y:S01]  /*0a40*/  LDG.E R9, desc[UR8][R2.64+0x18] ;  /* 0x0000180802097981 */ /* 0x000ea2000c1e1900 */
[----:B---3--:R-:W-:-:S03]  /*0a50*/  FADD R26, R24, R27 ;  /* 0x0000001b181a7221 */ /* 0x008fc60000000000 */
[----:B------:R0:W3:Y:S01]  /*0a60*/  LDG.E R24, desc[UR8][R2.64+0x1c] ;  /* 0x00001c0802187981 */ /* 0x0000e2000c1e1900 */
[----:B------:R-:W-:Y:S02]  /*0a70*/  VIADD R13, R13, 0x10 ;  /* 0x000000100d0d7836 */ /* 0x000fe40000000000 */
[----:B----4-:R-:W-:-:S04]  /*0a80*/  FADD R26, R26, R11 ;  /* 0x0000000b1a1a7221 */ /* 0x010fc80000000000 */
[----:B-----5:R-:W-:Y:S01]  /*0a90*/  FADD R23, R26, R23 ;  /* 0x000000171a177221 */ /* 0x020fe20000000000 */
[----:B------:R-:W-:-:S03]  /*0aa0*/  ISETP.NE.AND P1, PT, R13, RZ, PT ;  /* 0x000000ff0d00720c */ /* 0x000fc60003f25270 */
[----:B------:R-:W-:Y:S01]  /*0ab0*/  FADD R22, R23, R22 ;  /* 0x0000001617167221 */ /* 0x000fe20000000000 */
[----:B0-----:R-:W-:-:S03]  /*0ac0*/  IADD3 R2, P2, PT, R2, 0x40, RZ ;  /* 0x0000004002027810 */ /* 0x001fc60007f5e0ff */
[----:B------:R-:W-:Y:S01]  /*0ad0*/  FADD R21, R22, R21 ;  /* 0x0000001516157221 */ /* 0x000fe20000000000 */
[----:B------:R-:W-:-:S03]  /*0ae0*/  IADD3.X R3, PT, PT, RZ, R3, RZ, P2, !PT ;  /* 0x00000003ff037210 */ /* 0x000fc600017fe4ff */
[----:B------:R-:W-:-:S04]  /*0af0*/  FADD R20, R21, R20 ;  /* 0x0000001415147221 */ /* 0x000fc80000000000 */
[----:B------:R-:W-:-:S04]  /*0b00*/  FADD R19, R20, R19 ;  /* 0x0000001314137221 */ /* 0x000fc80000000000 */
[----:B------:R-:W-:-:S04]  /*0b10*/  FADD R18, R19, R18 ;  /* 0x0000001213127221 */ /* 0x000fc80000000000 */
[----:B------:R-:W-:-:S04]  /*0b20*/  FADD R17, R18, R17 ;  /* 0x0000001112117221 */ /* 0x000fc80000000000 */
[----:B------:R-:W-:-:S04]  /*0b30*/  FADD R16, R17, R16 ;  /* 0x0000001011107221 */ /* 0x000fc80000000000 */
[----:B------:R-:W-:-:S04]  /*0b40*/  FADD R15, R16, R15 ;  /* 0x0000000f100f7221 */ /* 0x000fc80000000000 */
[----:B------:R-:W-:-:S04]  /*0b50*/  FADD R15, R15, R14 ;  /* 0x0000000e0f0f7221 */ /* 0x000fc80000000000 */
[----:B------:R-:W-:-:S04]  /*0b60*/  FADD R12, R15, R12 ;  /* 0x0000000c0f0c7221 */ /* 0x000fc80000000000 */
[----:B--2---:R-:W-:-:S04]  /*0b70*/  FADD R9, R12, R9 ;  /* 0x000000090c097221 */ /* 0x004fc80000000000 */
[----:B---3--:R-:W-:Y:S01]  /*0b80*/  FADD R9, R9, R24 ;  /* 0x0000001809097221 */ /* 0x008fe20000000000 */
[----:B------:R-:W-:Y:S06]  /*0b90*/  @P1 BRA `(.L_x_15) ;  /* 0xfffffffc006c1947 */ /* 0x000fec000383ffff */
[----:B------:R-:W-:Y:S05]  /*0ba0*/  BSYNC.RECONVERGENT B1 ;  /* 0x0000000000017941 */ /* 0x000fea0003800200 */
.L_x_14:
[----:B------:R-:W-:Y:S05]  /*0bb0*/  @!P0 BRA `(.L_x_16) ;  /* 0x0000000000d08947 */ /* 0x000fea0003800000 */
[----:B------:R-:W-:Y:S02]  /*0bc0*/  ISETP.GE.U32.AND P0, PT, R25, 0x8, PT ;  /* 0x000000081900780c */ /* 0x000fe40003f06070 */
[----:B------:R-:W-:-:S04]  /*0bd0*/  LOP3.LUT R13, R10, 0x7, RZ, 0xc0, !PT ;  /* 0x000000070a0d7812 */ /* 0x000fc800078ec0ff */
[----:B------:R-:W-:-:S07]  /*0be0*/  ISETP.NE.AND P1, PT, R13, RZ, PT ;  /* 0x000000ff0d00720c */ /* 0x000fce0003f25270 */
[----:B------:R-:W-:Y:S06]  /*0bf0*/  @!P0 BRA `(.L_x_17) ;  /* 0x00000000004c8947 */ /* 0x000fec0003800000 */
[----:B------:R-:W0:Y:S02]  /*0c00*/  LDC.64 R2, c[0x0][0x390] ;  /* 0x0000e400ff027b82 */ /* 0x000e240000000a00 */
[----:B0-----:R-:W-:-:S05]  /*0c10*/  IMAD.WIDE.U32 R2, R0, 0x4, R2 ;  /* 0x0000000400027825 */ /* 0x001fca00078e0002 */
[----:B------:R-:W2:Y:S04]  /*0c20*/  LDG.E R12, desc[UR8][R2.64] ;  /* 0x00000008020c7981 */ /* 0x000ea8000c1e1900 */
[----:B------:R-:W3:Y:S04]  /*0c30*/  LDG.E R11, desc[UR8][R2.64+0x4] ;  /* 0x00000408020b7981 */ /* 0x000ee8000c1e1900 */
[----:B------:R-:W4:Y:S04]  /*0c40*/  LDG.E R14, desc[UR8][R2.64+0x8] ;  /* 0x00000808020e7981 */ /* 0x000f28000c1e1900 */
[----:B------:R-:W5:Y:S04]  /*0c50*/  LDG.E R16, desc[UR8][R2.64+0xc] ;  /* 0x00000c0802107981 */ /* 0x000f68000c1e1900 */
[----:B------:R-:W5:Y:S04]  /*0c60*/  LDG.E R18, desc[UR8][R2.64+0x10] ;  /* 0x0000100802127981 */ /* 0x000f68000c1e1900 */
[----:B------:R-:W5:Y:S04]  /*0c70*/  LDG.E R20, desc[UR8][R2.64+0x14] ;  /* 0x0000140802147981 */ /* 0x000f68000c1e1900 */
[----:B------:R-:W5:Y:S04]  /*0c80*/  LDG.E R22, desc[UR8][R2.64+0x18] ;  /* 0x0000180802167981 */ /* 0x000f68000c1e1900 */
[----:B------:R-:W5:Y:S01]  /*0c90*/  LDG.E R24, desc[UR8][R2.64+0x1c] ;  /* 0x00001c0802187981 */ /* 0x000f62000c1e1900 */
[----:B------:R-:W-:-:S02]  /*0ca0*/  VIADD R0, R0, 0x8 ;  /* 0x0000000800007836 */ /* 0x000fc40000000000 */
[----:B--2---:R-:W-:-:S04]  /*0cb0*/  FADD R12, R9, R12 ;  /* 0x0000000c090c7221 */ /* 0x004fc80000000000 */
[----:B---3--:R-:W-:-:S04]  /*0cc0*/  FADD R11, R12, R11 ;  /* 0x0000000b0c0b7221 */ /* 0x008fc80000000000 */
[----:B----4-:R-:W-:-:S04]  /*0cd0*/  FADD R11, R11, R14 ;  /* 0x0000000e0b0b7221 */ /* 0x010fc80000000000 */
[----:B-----5:R-:W-:-:S04]  /*0ce0*/  FADD R11, R11, R16 ;  /* 0x000000100b0b7221 */ /* 0x020fc80000000000 */
[----:B------:R-:W-:-:S04]  /*0cf0*/  FADD R11, R11, R18 ;  /* 0x000000120b0b7221 */ /* 0x000fc80000000000 */
[----:B------:R-:W-:-:S04]  /*0d00*/  FADD R11, R11, R20 ;  /* 0x000000140b0b7221 */ /* 0x000fc80000000000 */
[----:B------:R-:W-:-:S04]  /*0d10*/  FADD R11, R11, R22 ;  /* 0x000000160b0b7221 */ /* 0x000fc80000000000 */
[----:B------:R-:W-:-:S07]  /*0d20*/  FADD R9, R11, R24 ;  /* 0x000000180b097221 */ /* 0x000fce0000000000 */
.L_x_17:
[----:B------:R-:W-:Y:S04]  /*0d30*/  BSSY.RECONVERGENT B1, `(.L_x_16) ;  /* 0x000001c000017945 */ /* 0x000fe80003800200 */
        /* <DEDUP_REMOVED lines=10> */
[----:B------:R-:W5:Y:S01]  /*0de0*/  LDG.E R16, desc[UR8][R2.64+0xc] ;  /* 0x00000c0802107981 */ /* 0x000f62000c1e1900 */
[----:B------:R-:W-:Y:S01]  /*0df0*/  IADD3 R0, PT, PT, R0, 0x4, RZ ;  /* 0x0000000400007810 */ /* 0x000fe20007ffe0ff */
[----:B--2---:R-:W-:-:S04]  /*0e00*/  FADD R12, R9, R12 ;  /* 0x0000000c090c7221 */ /* 0x004fc80000000000 */
[----:B---3--:R-:W-:-:S04]  /*0e10*/  FADD R11, R12, R11 ;  /* 0x0000000b0c0b7221 */ /* 0x008fc80000000000 */
[----:B----4-:R-:W-:-:S04]  /*0e20*/  FADD R11, R11, R14 ;  /* 0x0000000e0b0b7221 */ /* 0x010fc80000000000 */
[----:B-----5:R-:W-:-:S07]  /*0e30*/  FADD R9, R11, R16 ;  /* 0x000000100b097221 */ /* 0x020fce0000000000 */
.L_x_19:
[----:B------:R-:W-:Y:S05]  /*0e40*/  @!P1 BRA `(.L_x_18) ;  /* 0x0000000000289947 */ /* 0x000fea0003800000 */
[----:B------:R-:W0:Y:S01]  /*0e50*/  LDC.64 R2, c[0x0][0x390] ;  /* 0x0000e400ff027b82 */ /* 0x000e220000000a00 */
[----:B------:R-:W-:Y:S02]  /*0e60*/  IMAD.MOV R10, RZ, RZ, -R10 ;  /* 0x000000ffff0a7224 */ /* 0x000fe400078e0a0a */
[----:B0-----:R-:W-:-:S07]  /*0e70*/  IMAD.WIDE.U32 R2, R0, 0x4, R2 ;  /* 0x0000000400027825 */ /* 0x001fce00078e0002 */
.L_x_20:
[----:B------:R0:W2:Y:S01]  /*0e80*/  LDG.E R0, desc[UR8][R2.64] ;  /* 0x0000000802007981 */ /* 0x0000a2000c1e1900 */
[----:B------:R-:W-:-:S04]  /*0e90*/  IADD3 R10, PT, PT, R10, 0x1, RZ ;  /* 0x000000010a0a7810 */ /* 0x000fc80007ffe0ff */
[----:B------:R-:W-:Y:S02]  /*0ea0*/  ISETP.NE.AND P0, PT, R10, RZ, PT ;  /* 0x000000ff0a00720c */ /* 0x000fe40003f05270 */
[----:B0-----:R-:W-:-:S05]  /*0eb0*/  IADD3 R2, P1, PT, R2, 0x4, RZ ;  /* 0x0000000402027810 */ /* 0x001fca0007f3e0ff */
[----:B------:R-:W-:Y:S02]  /*0ec0*/  IMAD.X R3, RZ, RZ, R3, P1 ;  /* 0x000000ffff037224 */ /* 0x000fe400008e0603 */
[----:B--2---:R-:W-:-:S04]  /*0ed0*/  FADD R9, R0, R9 ;  /* 0x0000000900097221 */ /* 0x004fc80000000000 */
[----:B------:R-:W-:Y:S05]  /*0ee0*/  @P0 BRA `(.L_x_20) ;  /* 0xfffffffc00e40947 */ /* 0x000fea000383ffff */
.L_x_18:
[----:B------:R-:W-:Y:S05]  /*0ef0*/  BSYNC.RECONVERGENT B1 ;  /* 0x0000000000017941 */ /* 0x000fea0003800200 */
.L_x_16:
[----:B------:R-:W-:Y:S01]  /*0f00*/  I2FP.F32.S32 R3, UR13 ;  /* 0x0000000d00037c45 */ /* 0x000fe20008201400 */
[----:B------:R-:W-:Y:S03]  /*0f10*/  BSSY.RECONVERGENT B1, `(.L_x_21) ;  /* 0x000000c000017945 */ /* 0x000fe60003800200 */
[----:B------:R-:W0:Y:S08]  /*0f20*/  MUFU.RCP R0, R3 ;  /* 0x0000000300007308 */ /* 0x000e300000001000 */
[----:B------:R-:W1:Y:S01]  /*0f30*/  FCHK P0, R9, R3 ;  /* 0x0000000309007302 */ /* 0x000e620000000000 */
[----:B0-----:R-:W-:-:S04]  /*0f40*/  FFMA R11, -R3, R0, 1 ;  /* 0x3f800000030b7423 */ /* 0x001fc80000000100 */
[----:B------:R-:W-:-:S04]  /*0f50*/  FFMA R0, R0, R11, R0 ;  /* 0x0000000b00007223 */ /* 0x000fc80000000000 */
[----:B------:R-:W-:-:S04]  /*0f60*/  FFMA R2, R0, R9, RZ ;  /* 0x0000000900027223 */ /* 0x000fc800000000ff */
[----:B------:R-:W-:-:S04]  /*0f70*/  FFMA R11, -R3, R2, R9 ;  /* 0x00000002030b7223 */ /* 0x000fc80000000109 */
[----:B------:R-:W-:Y:S01]  /*0f80*/  FFMA R0, R0, R11, R2 ;  /* 0x0000000b00007223 */ /* 0x000fe20000000002 */
[----:B-1----:R-:W-:Y:S06]  /*0f90*/  @!P0 BRA `(.L_x_22) ;  /* 0x00000000000c8947 */ /* 0x002fec0003800000 */
[----:B------:R-:W-:Y:S02]  /*0fa0*/  MOV R0, R9 ;  /* 0x0000000900007202 */ /* 0x000fe40000000f00 */
[----:B------:R-:W-:-:S07]  /*0fb0*/  MOV R2, 0xfd0 ;  /* 0x00000fd000027802 */ /* 0x000fce0000000f00 */
[----:B------:R-:W-:Y:S05]  /*0fc0*/  CALL.REL.NOINC `($__internal_1_$__cuda_sm3x_div_rn_noftz_f32_slowpath) ;  /* 0x0000000c001c7944 */ /* 0x000fea0003c00000 */
.L_x_22:
[----:B------:R-:W-:Y:S05]  /*0fd0*/  BSYNC.RECONVERGENT B1 ;  /* 0x0000000000017941 */ /* 0x000fea0003800200 */
.L_x_21:
[----:B------:R-:W-:Y:S01]  /*0fe0*/  FADD R0, R0, 9.9999999747524270788e-07 ;  /* 0x358637bd00007421 */ /* 0x000fe20000000000 */
[----:B------:R-:W-:Y:S03]  /*0ff0*/  BSSY.RECONVERGENT B1, `(.L_x_23) ;  /* 0x000000c000017945 */ /* 0x000fe60003800200 */
[----:B------:R-:W-:Y:S01]  /*1000*/  VIADD R2, R0, 0xf3000000 ;  /* 0xf300000000027836 */ /* 0x000fe20000000000 */
[----:B------:R0:W1:Y:S04]  /*1010*/  MUFU.RSQ R3, R0 ;  /* 0x0000000000037308 */ /* 0x0000680000001400 */
[----:B------:R-:W-:-:S13]  /*1020*/  ISETP.GT.U32.AND P0, PT, R2, 0x727fffff, PT ;  /* 0x727fffff0200780c */ /* 0x000fda0003f04070 */
[----:B01----:R-:W-:Y:S05]  /*1030*/  @!P0 BRA `(.L_x_24) ;  /* 0x00000000000c8947 */ /* 0x003fea0003800000 */
[----:B------:R-:W-:-:S07]  /*1040*/  MOV R12, 0x1060 ;  /* 0x00001060000c7802 */ /* 0x000fce0000000f00 */
[----:B------:R-:W-:Y:S05]  /*1050*/  CALL.REL.NOINC `($__internal_0_$__cuda_sm20_sqrt_rn_f32_slowpath) ;  /* 0x00000008009c7944 */ /* 0x000fea0003c00000 */
[----:B------:R-:W-:Y:S05]  /*1060*/  BRA `(.L_x_25) ;  /* 0x0000000000107947 */ /* 0x000fea0003800000 */
.L_x_24:
[----:B------:R-:W-:Y:S01]  /*1070*/  FMUL.FTZ R9, R0, R3 ;  /* 0x0000000300097220 */ /* 0x000fe20000410000 */
[----:B------:R-:W-:-:S03]  /*1080*/  FMUL.FTZ R2, R3, 0.5 ;  /* 0x3f00000003027820 */ /* 0x000fc60000410000 */
[----:B------:R-:W-:-:S04]  /*1090*/  FFMA R0, -R9, R9, R0 ;  /* 0x0000000909007223 */ /* 0x000fc80000000100 */
[----:B------:R-:W-:-:S07]  /*10a0*/  FFMA R9, R0, R2, R9 ;  /* 0x0000000200097223 */ /* 0x000fce0000000009 */
.L_x_25:
[----:B------:R-:W-:Y:S05]  /*10b0*/  BSYNC.RECONVERGENT B1 ;  /* 0x0000000000017941 */ /* 0x000fea0003800200 */
.L_x_23:
[----:B------:R-:W0:Y:S02]  /*10c0*/  LDC.64 R2, c[0x0][0x398] ;  /* 0x0000e600ff027b82 */ /* 0x000e240000000a00 */
[----:B0-----:R1:W-:Y:S02]  /*10d0*/  STG.E desc[UR8][R2.64], R9 ;  /* 0x0000000902007986 */ /* 0x0013e4000c101908 */
.L_x_13:
[----:B------:R-:W-:Y:S05]  /*10e0*/  BSYNC.RECONVERGENT B0 ;  /* 0x0000000000007941 */ /* 0x000fea0003800200 */
.L_x_12:
[----:B------:R-:W-:-:S04]  /*10f0*/  UISETP.NE.U32.AND UP0, UPT, UR7, URZ, UPT ;  /* 0x000000ff0700728c */ /* 0x000fc8000bf05070 */
[----:B------:R-:W-:-:S09]  /*1100*/  UISETP.NE.AND.EX UP0, UPT, UR10, URZ, UPT, UP0 ;  /* 0x000000ff0a00728c */ /* 0x000fd2000bf05300 */
[----:B------:R-:W-:Y:S05]  /*1110*/  BRA.U UP0, `(.L_x_26) ;  /* 0x0000000100047547 */ /* 0x000fea000b800000 */
[----:B------:R-:W-:Y:S05]  /*1120*/  BPT.TRAP 0x1 ;  /* 0x000000040000795c */ /* 0x000fea0000300000 */
.L_x_26:
[----:B------:R-:W-:Y:S01]  /*1130*/  UMOV UR4, 0xffffffff ;  /* 0xffffffff00047882 */ /* 0x000fe20000000000 */
[----:B------:R-:W-:Y:S02]  /*1140*/  ISETP.NE.AND P0, PT, R8, RZ, PT ;  /* 0x000000ff0800720c */ /* 0x000fe40003f05270 */
[----:B------:R-:W-:Y:S11]  /*1150*/  BRA.DIV UR4, `(.L_x_27) ;  /* 0x0000000a04047947 */ /* 0x000ff6000b800000 */
[----:B------:R-:W-:Y:S06]  /*1160*/  BAR.SYNC.DEFER_BLOCKING 0x0 ;  /* 0x0000000000007b1d */ /* 0x000fec0000010000 */
.L_x_49:
[----:B------:R-:W-:Y:S04]  /*1170*/  BSSY B0, `(.L_x_28) ;  /* 0x0000024000007945 */ /* 0x000fe80003800000 */
[----:B------:R-:W-:Y:S05]  /*1180*/  @P0 BRA `(.L_x_29) ;  /* 0x0000000000880947 */ /* 0x000fea0003800000 */
[----:B-1----:R-:W1:Y:S01]  /*1190*/  S2R R2, SR_CTAID.Z ;  /* 0x0000000000027919 */ /* 0x002e620000002700 */
[----:B------:R-:W2:Y:S01]  /*11a0*/  LDCU UR4, c[0x0][0x370] ;  /* 0x00006e00ff0477ac */ /* 0x000ea20008000800 */
[----:B------:R-:W3:Y:S01]  /*11b0*/  S2R R0, SR_CTAID.Y ;  /* 0x0000000000007919 */ /* 0x000ee20000002600 */
[----:B------:R-:W4:Y:S01]  /*11c0*/  LDCU UR5, c[0x0][0x374] ;  /* 0x00006e80ff0577ac */ /* 0x000f220008000800 */
[----:B------:R-:W5:Y:S01]  /*11d0*/  S2R R9, SR_LANEID ;  /* 0x0000000000097919 */ /* 0x000f620000000000 */
[----:B------:R-:W0:Y:S01]  /*11e0*/  LDCU UR6, c[0x0][0x378] ;  /* 0x00006f00ff0677ac */ /* 0x000e220008000800 */
[----:B------:R-:W-:Y:S01]  /*11f0*/  VOTEU.ANY UR12, UPT, PT ;  /* 0x00000000000c7886 */ /* 0x000fe200038e0100 */
[----:B--2---:R-:W-:-:S04]  /*1200*/  UIADD3 UR4, UPT, UPT, URZ, -UR4, URZ ;  /* 0x80000004ff047290 */ /* 0x004fc8000fffe0ff */
[----:B----4-:R-:W-:-:S04]  /*1210*/  UIMAD UR4, UR4, UR5, URZ ;  /* 0x00000005040472a4 */ /* 0x010fc8000f8e02ff */
[----:B0-----:R-:W-:Y:S01]  /*1220*/  UIMAD UR4, UR6, UR4, -0x7fffffff ;  /* 0x80000001060474a4 */ /* 0x001fe2000f8e0204 */
[----:B-1----:R-:W-:Y:S02]  /*1230*/  IMAD.MOV R3, RZ, RZ, -R2 ;  /* 0x000000ffff037224 */ /* 0x002fe400078e0a02 */
[----:B------:R-:W5:Y:S01]  /*1240*/  FLO.U32 R2, UR12 ;  /* 0x0000000c00027d00 */ /* 0x000f6200080e0000 */
[----:B---3--:R-:W-:-:S04]  /*1250*/  IADD3 R0, PT, PT, R7, R0, RZ ;  /* 0x0000000007007210 */ /* 0x008fc80007ffe0ff */
[----:B------:R-:W-:-:S03]  /*1260*/  ISETP.NE.AND P1, PT, R0, R3, PT ;  /* 0x000000030000720c */ /* 0x000fc60003f25270 */
[----:B------:R-:W0:Y:S01]  /*1270*/  POPC R0, UR12 ;  /* 0x0000000c00007d09 */ /* 0x000e220008000000 */
[----:B-----5:R-:W-:-:S09]  /*1280*/  ISETP.EQ.U32.AND P0, PT, R2, R9, PT ;  /* 0x000000090200720c */ /* 0x020fd20003f02070 */
[----:B------:R-:W-:Y:S01]  /*1290*/  VOTEU.ANY UP0, P1 ;  /* 0x0000000000ff7886 */ /* 0x000fe20000800100 */
[----:B------:R-:W-:-:S06]  /*12a0*/  USEL UR4, UR4, 0x1, !UP0 ;  /* 0x0000000104047887 */ /* 0x000fcc000c000000 */
[----:B0-----:R-:W-:Y:S01]  /*12b0*/  IMAD R3, R0, UR4, RZ ;  /* 0x0000000400037c24 */ /* 0x001fe2000f8e02ff */
        /* <DEDUP_REMOVED lines=9> */
.L_x_30:
[----:B------:R-:W2:Y:S04]  /*1350*/  LD.E.STRONG.GPU R3, desc[UR8][R4.64+0x4] ;  /* 0x0000040804037980 */ /* 0x000ea8000c10f900 */
[----:B--2---:R-:W-:Y:S01]  /*1360*/  CCTL.IVALL ;  /* 0x00000000ff00798f */ /* 0x004fe20002000000 */
[----:B------:R-:W-:Y:S05]  /*1370*/  YIELD ;  /* 0x0000000000007946 */ /* 0x000fea0003800000 */
[----:B------:R-:W-:-:S04]  /*1380*/  LOP3.LUT R3, R3, R0, RZ, 0x3c, !PT ;  /* 0x0000000003037212 */ /* 0x000fc800078e3cff */
[----:B------:R-:W-:-:S13]  /*1390*/  ISETP.GT.AND P0, PT, R3, -0x1, PT ;  /* 0xffffffff0300780c */ /* 0x000fda0003f04270 */
[----:B------:R-:W-:Y:S05]  /*13a0*/  @P0 BRA `(.L_x_30) ;  /* 0xfffffffc00e80947 */ /* 0x000fea000383ffff */
.L_x_29:
[----:B------:R-:W-:Y:S05]  /*13b0*/  BSYNC B0 ;  /* 0x0000000000007941 */ /* 0x000fea0003800000 */
.L_x_28:
[----:B------:R-:W2:Y:S02]  /*13c0*/  LDCU UR4, c[0x0][0x3a0] ;  /* 0x00007400ff0477ac */ /* 0x000ea40008000800 */
[----:B--2---:R-:W-:Y:S01]  /*13d0*/  ISETP.GE.AND P0, PT, R6, UR4, PT ;  /* 0x0000000406007c0c */ /* 0x004fe2000bf06270 */
[----:B------:R-:W-:-:S03]  /*13e0*/  UMOV UR4, 0xffffffff ;  /* 0xffffffff00047882 */ /* 0x000fc60000000000 */
[----:B------:R-:W-:Y:S09]  /*13f0*/  BRA.DIV UR4, `(.L_x_31) ;  /* 0x0000000604887947 */ /* 0x000ff2000b800000 */
[----:B------:R-:W-:Y:S06]  /*1400*/  BAR.SYNC.DEFER_BLOCKING 0x0 ;  /* 0x0000000000007b1d */ /* 0x000fec0000010000 */
.L_x_52:
[----:B------:R-:W-:Y:S05]  /*1410*/  @P0 EXIT ;  /* 0x000000000000094d */ /* 0x000fea0003800000 */
[----:B-1----:R-:W1:Y:S08]  /*1420*/  LDC.64 R2, c[0x0][0x398] ;  /* 0x0000e600ff027b82 */ /* 0x002e700000000a00 */
[----:B------:R-:W2:Y:S08]  /*1430*/  LDC R7, c[0x0][0x370] ;  /* 0x0000dc00ff077b82 */ /* 0x000eb00000000800 */
[----:B------:R-:W3:Y:S01]  /*1440*/  LDC.64 R8, c[0x0][0x380] ;  /* 0x0000e000ff087b82 */ /* 0x000ee20000000a00 */
[----:B-1----:R1:W5:Y:S07]  /*1450*/  LDG.E R3, desc[UR8][R2.64] ;  /* 0x0000000802037981 */ /* 0x00236e000c1e1900 */
[----:B------:R-:W4:Y:S01]  /*1460*/  LDC.64 R4, c[0x0][0x388] ;  /* 0x0000e200ff047b82 */ /* 0x000f220000000a00 */
[----:B--2---:R-:W-:-:S07]  /*1470*/  IMAD R7, R7, UR11, RZ ;  /* 0x0000000b07077c24 */ /* 0x004fce000f8e02ff */
.L_x_34:
[----:B0--3--:R-:W-:-:S05]  /*1480*/  IMAD.WIDE R10, R6, 0x4, R8 ;  /* 0x00000004060a7825 */ /* 0x009fca00078e0208 */
[----:B------:R-:W2:Y:S01]  /*1490*/  LDG.E R0, desc[UR8][R10.64] ;  /* 0x000000080a007981 */ /* 0x000ea2000c1e1900 */
[----:B-1---5:R-:W0:Y:S01]  /*14a0*/  MUFU.RCP R2, R3 ;  /* 0x0000000300027308 */ /* 0x022e220000001000 */
[----:B------:R-:W-:Y:S01]  /*14b0*/  BSSY.RECONVERGENT B0, `(.L_x_32) ;  /* 0x000000b000007945 */ /* 0x000fe20003800200 */
[----:B0-----:R-:W-:-:S04]  /*14c0*/  FFMA R13, -R3, R2, 1 ;  /* 0x3f800000030d7423 */ /* 0x001fc80000000102 */
[----:B------:R-:W-:Y:S02]  /*14d0*/  FFMA R13, R2, R13, R2 ;  /* 0x0000000d020d7223 */ /* 0x000fe40000000002 */
[----:B--2---:R-:W0:Y:S02]  /*14e0*/  FCHK P0, R0, R3 ;  /* 0x0000000300007302 */ /* 0x004e240000000000 */
[----:B------:R-:W-:-:S04]  /*14f0*/  FFMA R2, R0, R13, RZ ;  /* 0x0000000d00027223 */ /* 0x000fc800000000ff */
[----:B------:R-:W-:-:S04]  /*1500*/  FFMA R12, -R3, R2, R0 ;  /* 0x00000002030c7223 */ /* 0x000fc80000000100 */
[----:B------:R-:W-:Y:S01]  /*1510*/  FFMA R13, R13, R12, R2 ;  /* 0x0000000c0d0d7223 */ /* 0x000fe20000000002 */
[----:B0-----:R-:W-:Y:S06]  /*1520*/  @!P0 BRA `(.L_x_33) ;  /* 0x00000000000c8947 */ /* 0x001fec0003800000 */
[----:B------:R-:W-:-:S07]  /*1530*/  MOV R2, 0x1550 ;  /* 0x0000155000027802 */ /* 0x000fce0000000f00 */
[----:B----4-:R-:W-:Y:S05]  /*1540*/  CALL.REL.NOINC `($__internal_1_$__cuda_sm3x_div_rn_noftz_f32_slowpath) ;  /* 0x0000000400bc7944 */ /* 0x010fea0003c00000 */
[----:B------:R-:W-:-:S07]  /*1550*/  MOV R13, R0 ;  /* 0x00000000000d7202 */ /* 0x000fce0000000f00 */
.L_x_33:
[----:B------:R-:W-:Y:S05]  /*1560*/  BSYNC.RECONVERGENT B0 ;  /* 0x0000000000007941 */ /* 0x000fea0003800200 */
.L_x_32:
[----:B------:R-:W0:Y:S01]  /*1570*/  LDCU UR4, c[0x0][0x3a0] ;  /* 0x00007400ff0477ac */ /* 0x000e220008000800 */
[----:B----4-:R-:W-:-:S04]  /*1580*/  IMAD.WIDE R10, R6, 0x4, R4 ;  /* 0x00000004060a7825 */ /* 0x010fc800078e0204 */
[----:B------:R-:W-:Y:S01]  /*1590*/  IMAD.IADD R6, R7, 0x1, R6 ;  /* 0x0000000107067824 */ /* 0x000fe200078e0206 */
[----:B------:R2:W-:Y:S04]  /*15a0*/  STG.E desc[UR8][R10.64], R13 ;  /* 0x0000000d0a007986 */ /* 0x0005e8000c101908 */
[----:B0-----:R-:W-:-:S13]  /*15b0*/  ISETP.GE.AND P0, PT, R6, UR4, PT ;  /* 0x0000000406007c0c */ /* 0x001fda000bf06270 */
[----:B--2---:R-:W-:Y:S05]  /*15c0*/  @!P0 BRA `(.L_x_34) ;  /* 0xfffffffc00ac8947 */ /* 0x004fea000383ffff */
[----:B------:R-:W-:Y:S05]  /*15d0*/  EXIT ;  /* 0x000000000000794d */ /* 0x000fea0003800000 */
.L_x_5:
[----:B------:R-:W-:Y:S02]  /*15e0*/  HFMA2 R13, -RZ, RZ, 0, 9.5367431640625e-07 ;  /* 0x00000010ff0d7431 */ /* 0x000fe400000001ff */
[----:B------:R-:W-:Y:S01]  /*15f0*/  IMAD.MOV.U32 R15, RZ, RZ, 0x1f ;  /* 0x0000001fff0f7424 */ /* 0x000fe200078e00ff */
[----:B------:R-:W-:-:S07]  /*1600*/  MOV R12, 0xffffffff ;  /* 0xffffffff000c7802 */ /* 0x000fce0000000f00 */
[----:B0-----:R-:W-:Y:S05]  /*1610*/  WARPSYNC.COLLECTIVE R12, `(.L_x_35) ;  /* 0x000000000c087348 */ /* 0x001fea0003c00000 */
[----:B0-----:R0:W1:Y:S02]  /*1620*/  SHFL.DOWN P0, R11, R2, R13, R15 ;  /* 0x0800000d020b7389 */ /* 0x001064000000000f */
[----:B01----:R-:W-:Y:S05]  /*1630*/  ENDCOLLECTIVE ;  /* 0x000000000000791b */ /* 0x003fea0003800000 */
.L_x_35:
[----:B------:R-:W-:Y:S02]  /*1640*/  IMAD.MOV.U32 R13, RZ, RZ, 0x8 ;  /* 0x00000008ff0d7424 */ /* 0x000fe400078e00ff */
[----:B------:R-:W-:-:S04]  /*1650*/  IMAD.MOV.U32 R3, RZ, RZ, R11 ;  /* 0x000000ffff037224 */ /* 0x000fc800078e000b */
[----:B------:R-:W-:-:S05]  /*1660*/  FADD R3, R2, R3 ;  /* 0x0000000302037221 */ /* 0x000fca0000000000 */
[----:B------:R-:W-:-:S07]  /*1670*/  MOV R2, R3 ;  /* 0x0000000300027202 */ /* 0x000fce0000000f00 */
[----:B------:R-:W-:Y:S05]  /*1680*/  WARPSYNC.COLLECTIVE R12, `(.L_x_36) ;  /* 0x000000000c087348 */ /* 0x000fea0003c00000 */
[----:B------:R0:W1:Y:S02]  /*1690*/  SHFL.DOWN P0, R11, R2, R13, R15 ;  /* 0x0800000d020b7389 */ /* 0x000064000000000f */
[----:B01----:R-:W-:Y:S05]  /*16a0*/  ENDCOLLECTIVE ;  /* 0x000000000000791b */ /* 0x003fea0003800000 */
.L_x_36:
[----:B------:R-:W-:Y:S01]  /*16b0*/  HFMA2 R13, -RZ, RZ, 0, 2.384185791015625e-07 ;  /* 0x00000004ff0d7431 */ /* 0x000fe200000001ff */
[----:B------:R-:W-:-:S05]  /*16c0*/  MOV R8, R11 ;  /* 0x0000000b00087202 */ /* 0x000fca0000000f00 */
[----:B------:R-:W-:-:S04]  /*16d0*/  FADD R8, R3, R8 ;  /* 0x0000000803087221 */ /* 0x000fc80000000000 */
[----:B------:R-:W-:-:S07]  /*16e0*/  IMAD.MOV.U32 R2, RZ, RZ, R8 ;  /* 0x000000ffff027224 */ /* 0x000fce00078e0008 */
[----:B------:R-:W-:Y:S05]  /*16f0*/  WARPSYNC.COLLECTIVE R12, `(.L_x_37) ;  /* 0x000000000c087348 */ /* 0x000fea0003c00000 */
[----:B------:R0:W1:Y:S02]  /*1700*/  SHFL.DOWN P0, R11, R2, R13, R15 ;  /* 0x0800000d020b7389 */ /* 0x000064000000000f */
[----:B01----:R-:W-:Y:S05]  /*1710*/  ENDCOLLECTIVE ;  /* 0x000000000000791b */ /* 0x003fea0003800000 */
.L_x_37:
[----:B------:R-:W-:Y:S02]  /*1720*/  IMAD.MOV.U32 R13, RZ, RZ, 0x2 ;  /* 0x00000002ff0d7424 */ /* 0x000fe400078e00ff */
[----:B------:R-:W-:-:S04]  /*1730*/  IMAD.MOV.U32 R9, RZ, RZ, R11 ;  /* 0x000000ffff097224 */ /* 0x000fc800078e000b */
[----:B------:R-:W-:-:S05]  /*1740*/  FADD R9, R8, R9 ;  /* 0x0000000908097221 */ /* 0x000fca0000000000 */
[----:B------:R-:W-:-:S07]  /*1750*/  MOV R2, R9 ;  /* 0x0000000900027202 */ /* 0x000fce0000000f00 */
[----:B------:R-:W-:Y:S05]  /*1760*/  WARPSYNC.COLLECTIVE R12, `(.L_x_38) ;  /* 0x000000000c087348 */ /* 0x000fea0003c00000 */
[----:B------:R0:W1:Y:S02]  /*1770*/  SHFL.DOWN P0, R11, R2, R13, R15 ;  /* 0x0800000d020b7389 */ /* 0x000064000000000f */
[----:B01----:R-:W-:Y:S05]  /*1780*/  ENDCOLLECTIVE ;  /* 0x000000000000791b */ /* 0x003fea0003800000 */
.L_x_38:
[----:B------:R-:W-:Y:S01]  /*1790*/  HFMA2 R13, -RZ, RZ, 0, 5.9604644775390625e-08 ;  /* 0x00000001ff0d7431 */ /* 0x000fe200000001ff */
[----:B------:R-:W-:-:S05]  /*17a0*/  MOV R10, R11 ;  /* 0x0000000b000a7202 */ /* 0x000fca0000000f00 */
[----:B------:R-:W-:-:S04]  /*17b0*/  FADD R10, R9, R10 ;  /* 0x0000000a090a7221 */ /* 0x000fc80000000000 */
[----:B------:R-:W-:-:S07]  /*17c0*/  IMAD.MOV.U32 R2, RZ, RZ, R10 ;  /* 0x000000ffff027224 */ /* 0x000fce00078e000a */
[----:B------:R-:W-:Y:S05]  /*17d0*/  WARPSYNC.COLLECTIVE R12, `(.L_x_39) ;  /* 0x000000000c087348 */ /* 0x000fea0003c00000 */
[----:B------:R0:W1:Y:S02]  /*17e0*/  SHFL.DOWN P0, R11, R2, R13, R15 ;  /* 0x0800000d020b7389 */ /* 0x000064000000000f */
[----:B01----:R-:W-:Y:S05]  /*17f0*/  ENDCOLLECTIVE ;  /* 0x000000000000791b */ /* 0x003fea0003800000 */
.L_x_39:
[----:B------:R-:W-:Y:S05]  /*1800*/  BRA `(.L_x_40) ;  /* 0xffffffec001c7947 */ /* 0x000fea000383ffff */
.L_x_7:
[----:B------:R-:W-:Y:S01]  /*1810*/  BSSY B0, `(.L_x_41) ;  /* 0x0000009000007945 */ /* 0x000fe20003800000 */
[----:B-1----:R-:W-:Y:S01]  /*1820*/  CS2R R2, SRZ ;  /* 0x0000000000027805 */ /* 0x002fe2000001ff00 */
[----:B------:R-:W-:-:S07]  /*1830*/  IMAD.MOV.U32 R12, RZ, RZ, -0x1 ;  /* 0xffffffffff0c7424 */ /* 0x000fce00078e00ff */
[----:B0-----:R-:W-:Y:S05]  /*1840*/  WARPSYNC.COLLECTIVE.ALL `(.L_x_42) ;  /* 0x0000000000147948 */ /* 0x001fea0003c00000 */
[----:B------:R-:W-:-:S04]  /*1850*/  SHF.L.U32 R2, R2, 0x10, RZ ;  /* 0x0000001002027819 */ /* 0x000fc800000006ff */
[----:B------:R-:W-:-:S05]  /*1860*/  LOP3.LUT R2, R2, 0xf, R3, 0xf8, !PT ;  /* 0x0000000f02027812 */ /* 0x000fca00078ef803 */
[----:B------:R1:W-:Y:S02]  /*1870*/  BAR.SYNC.DEFER_BLOCKING R2, R2 ;  /* 0x000000020000731d */ /* 0x0003e40000010000 */
[----:B-1----:R-:W-:-:S04]  /*1880*/  SHF.R.U32 R2, R2, 0x10, RZ ;  /* 0x0000001002027819 */ /* 0x002fc800000016ff */
[----:B0-----:R-:W-:Y:S05]  /*1890*/  ENDCOLLECTIVE ;  /* 0x000000000000791b */ /* 0x001fea0003800000 */
.L_x_42:
[----:B------:R-:W-:Y:S05]  /*18a0*/  BSYNC B0 ;  /* 0x0000000000007941 */ /* 0x000fea0003800000 */
.L_x_41:
[----:B------:R-:W-:Y:S05]  /*18b0*/  BRA `(.L_x_43) ;  /* 0xffffffec00247947 */ /* 0x000fea000383ffff */
.L_x_11:
[----:B------:R-:W-:Y:S01]  /*18c0*/  BSSY B0, `(.L_x_44) ;  /* 0x0000009000007945 */ /* 0x000fe20003800000 */
[----:B------:R-:W-:Y:S02]  /*18d0*/  CS2R R2, SRZ ;  /* 0x0000000000027805 */ /* 0x000fe4000001ff00 */
[----:B------:R-:W-:-:S07]  /*18e0*/  MOV R12, 0xffffffff ;  /* 0xffffffff000c7802 */ /* 0x000fce0000000f00 */
[----:B0-----:R-:W-:Y:S05]  /*18f0*/  WARPSYNC.COLLECTIVE.ALL `(.L_x_45) ;  /* 0x0000000000147948 */ /* 0x001fea0003c00000 */
[----:B------:R-:W-:-:S04]  /*1900*/  SHF.L.U32 R2, R2, 0x10, RZ ;  /* 0x0000001002027819 */ /* 0x000fc800000006ff */
[----:B------:R-:W-:-:S05]  /*1910*/  LOP3.LUT R2, R2, 0xf, R3, 0xf8, !PT ;  /* 0x0000000f02027812 */ /* 0x000fca00078ef803 */
[----:B------:R1:W-:Y:S02]  /*1920*/  BAR.SYNC.DEFER_BLOCKING R2, R2 ;  /* 0x000000020000731d */ /* 0x0003e40000010000 */
[----:B-1----:R-:W-:-:S04]  /*1930*/  SHF.R.U32 R2, R2, 0x10, RZ ;  /* 0x0000001002027819 */ /* 0x002fc800000016ff */
[----:B0-----:R-:W-:Y:S05]  /*1940*/  ENDCOLLECTIVE ;  /* 0x000000000000791b */ /* 0x001fea0003800000 */
.L_x_45:
[----:B------:R-:W-:Y:S05]  /*1950*/  BSYNC B0 ;  /* 0x0000000000007941 */ /* 0x000fea0003800000 */
.L_x_44:
[----:B------:R-:W-:Y:S05]  /*1960*/  BRA `(.L_x_46) ;  /* 0xffffffec00a87947 */ /* 0x000fea000383ffff */
.L_x_27:
        /* <DEDUP_REMOVED lines=9> */
.L_x_48:
[----:B------:R-:W-:Y:S05]  /*1a00*/  BSYNC B0 ;  /* 0x0000000000007941 */ /* 0x000fea0003800000 */
.L_x_47:
[----:B------:R-:W-:Y:S05]  /*1a10*/  BRA `(.L_x_49) ;  /* 0xfffffff400d47947 */ /* 0x000fea000383ffff */
.L_x_31:
[----:B------:R-:W-:Y:S01]  /*1a20*/  BSSY B0, `(.L_x_50) ;  /* 0x0000009000007945 */ /* 0x000fe20003800000 */
[----:B-1----:R-:W-:Y:S02]  /*1a30*/  CS2R R2, SRZ ;  /* 0x0000000000027805 */ /* 0x002fe4000001ff00 */
[----:B------:R-:W-:-:S07]  /*1a40*/  MOV R12, 0xffffffff ;  /* 0xffffffff000c7802 */ /* 0x000fce0000000f00 */
[----:B0-----:R-:W-:Y:S05]  /*1a50*/  WARPSYNC.COLLECTIVE.ALL `(.L_x_51) ;  /* 0x0000000000147948 */ /* 0x001fea0003c00000 */
[----:B------:R-:W-:-:S04]  /*1a60*/  SHF.L.U32 R2, R2, 0x10, RZ ;  /* 0x0000001002027819 */ /* 0x000fc800000006ff */
[----:B------:R-:W-:-:S05]  /*1a70*/  LOP3.LUT R2, R2, 0xf, R3, 0xf8, !PT ;  /* 0x0000000f02027812 */ /* 0x000fca00078ef803 */
[----:B------:R1:W-:Y:S02]  /*1a80*/  BAR.SYNC.DEFER_BLOCKING R2, R2 ;  /* 0x000000020000731d */ /* 0x0003e40000010000 */
[----:B-1----:R-:W-:-:S04]  /*1a90*/  SHF.R.U32 R2, R2, 0x10, RZ ;  /* 0x0000001002027819 */ /* 0x002fc800000016ff */
[----:B0-----:R-:W-:Y:S05]  /*1aa0*/  ENDCOLLECTIVE ;  /* 0x000000000000791b */ /* 0x001fea0003800000 */
.L_x_51:
[----:B------:R-:W-:Y:S05]  /*1ab0*/  BSYNC B0 ;  /* 0x0000000000007941 */ /* 0x000fea0003800000 */
.L_x_50:
[----:B------:R-:W-:Y:S05]  /*1ac0*/  BRA `(.L_x_52) ;  /* 0xfffffff800507947 */ /* 0x000fea000383ffff */
        .weak           $__internal_0_$__cuda_sm20_sqrt_rn_f32_slowpath
        .type           $__internal_0_$__cuda_sm20_sqrt_rn_f32_slowpath,@function
        .size           $__internal_0_$__cuda_sm20_sqrt_rn_f32_slowpath,($__internal_1_$__cuda_sm3x_div_rn_noftz_f32_slowpath - $__internal_0_$__cuda_sm20_sqrt_rn_f32_slowpath)
$__internal_0_$__cuda_sm20_sqrt_rn_f32_slowpath:
[----:B------:R-:W-:-:S13]  /*1ad0*/  LOP3.LUT P0, RZ, R0, 0x7fffffff, RZ, 0xc0, !PT ;  /* 0x7fffffff00ff7812 */ /* 0x000fda000780c0ff */
[----:B------:R-:W-:Y:S01]  /*1ae0*/  @!P0 IMAD.MOV.U32 R2, RZ, RZ, R0 ;  /* 0x000000ffff028224 */ /* 0x000fe200078e0000 */
[----:B------:R-:W-:Y:S06]  /*1af0*/  @!P0 BRA `(.L_x_53) ;  /* 0x0000000000408947 */ /* 0x000fec0003800000 */
[----:B------:R-:W-:-:S13]  /*1b00*/  FSETP.GEU.FTZ.AND P0, PT, R0, RZ, PT ;  /* 0x000000ff0000720b */ /* 0x000fda0003f1e000 */
[----:B------:R-:W-:Y:S01]  /*1b10*/  @!P0 MOV R2, 0x7fffffff ;  /* 0x7fffffff00028802 */ /* 0x000fe20000000f00 */
[----:B------:R-:W-:Y:S06]  /*1b20*/  @!P0 BRA `(.L_x_53) ;  /* 0x0000000000348947 */ /* 0x000fec0003800000 */
[----:B------:R-:W-:-:S13]  /*1b30*/  FSETP.GTU.FTZ.AND P0, PT, |R0|, +INF , PT ;  /* 0x7f8000000000780b */ /* 0x000fda0003f1c200 */
[----:B------:R-:W-:Y:S01]  /*1b40*/  @P0 FADD.FTZ R2, R0, 1 ;  /* 0x3f80000000020421 */ /* 0x000fe20000010000 */
[----:B------:R-:W-:Y:S06]  /*1b50*/  @P0 BRA `(.L_x_53) ;  /* 0x0000000000280947 */ /* 0x000fec0003800000 */
[----:B------:R-:W-:-:S13]  /*1b60*/  FSETP.NEU.FTZ.AND P0, PT, |R0|, +INF , PT ;  /* 0x7f8000000000780b */ /* 0x000fda0003f1d200 */
[----:B------:R-:W-:-:S04]  /*1b70*/  @P0 FFMA R3, R0, 1.84467440737095516160e+19, RZ ;  /* 0x5f80000000030823 */ /* 0x000fc800000000ff */
[----:B------:R-:W0:Y:S02]  /*1b80*/  @P0 MUFU.RSQ R2, R3 ;  /* 0x0000000300020308 */ /* 0x000e240000001400 */
[----:B0-----:R-:W-:Y:S01]  /*1b90*/  @P0 FMUL.FTZ R10, R3, R2 ;  /* 0x00000002030a0220 */ /* 0x001fe20000410000 */
[----:B------:R-:W-:Y:S01]  /*1ba0*/  @P0 FMUL.FTZ R11, R2, 0.5 ;  /* 0x3f000000020b0820 */ /* 0x000fe20000410000 */
[----:B------:R-:W-:Y:S02]  /*1bb0*/  @!P0 IMAD.MOV.U32 R2, RZ, RZ, R0 ;  /* 0x000000ffff028224 */ /* 0x000fe400078e0000 */
[----:B------:R-:W-:-:S04]  /*1bc0*/  @P0 FADD.FTZ R9, -R10, -RZ ;  /* 0x800000ff0a090221 */ /* 0x000fc80000010100 */
[----:B------:R-:W-:-:S04]  /*1bd0*/  @P0 FFMA R9, R10, R9, R3 ;  /* 0x000000090a090223 */ /* 0x000fc80000000003 */
[----:B------:R-:W-:-:S04]  /*1be0*/  @P0 FFMA R9, R9, R11, R10 ;  /* 0x0000000b09090223 */ /* 0x000fc8000000000a */
[----:B------:R-:W-:-:S07]  /*1bf0*/  @P0 FMUL.FTZ R2, R9, 2.3283064365386962891e-10 ;  /* 0x2f80000009020820 */ /* 0x000fce0000410000 */
.L_x_53:
[----:B------:R-:W-:Y:S01]  /*1c00*/  HFMA2 R3, -RZ, RZ, 0, 0 ;  /* 0x00000000ff037431 */ /* 0x000fe200000001ff */
[----:B------:R-:W-:Y:S01]  /*1c10*/  MOV R9, R2 ;  /* 0x0000000200097202 */ /* 0x000fe20000000f00 */
[----:B------:R-:W-:-:S04]  /*1c20*/  IMAD.MOV.U32 R2, RZ, RZ, R12 ;  /* 0x000000ffff027224 */ /* 0x000fc800078e000c */
[----:B------:R-:W-:Y:S05]  /*1c30*/  RET.REL.NODEC R2 `(_Z20test_rms_cooperativePKfPfS1_S1_i) ;  /* 0xffffffe002f07950 */ /* 0x000fea0003c3ffff */
        .weak           $__internal_1_$__cuda_sm3x_div_rn_noftz_f32_slowpath
        .type           $__internal_1_$__cuda_sm3x_div_rn_noftz_f32_slowpath,@function
        .size           $__internal_1_$__cuda_sm3x_div_rn_noftz_f32_slowpath,(.L_x_67 - $__internal_1_$__cuda_sm3x_div_rn_noftz_f32_slowpath)
$__internal_1_$__cuda_sm3x_div_rn_noftz_f32_slowpath:
[--C-:B------:R-:W-:Y:S01]  /*1c40*/  SHF.R.U32.HI R10, RZ, 0x17, R3.reuse ;  /* 0x00000017ff0a7819 */ /* 0x100fe20000011603 */
[----:B------:R-:W-:Y:S01]  /*1c50*/  BSSY.RECONVERGENT B2, `(.L_x_54) ;  /* 0x0000063000027945 */ /* 0x000fe20003800200 */
[----:B------:R-:W-:Y:S01]  /*1c60*/  SHF.R.U32.HI R11, RZ, 0x17, R0 ;  /* 0x00000017ff0b7819 */ /* 0x000fe20000011600 */
[----:B------:R-:W-:Y:S01]  /*1c70*/  IMAD.MOV.U32 R13, RZ, RZ, R3 ;  /* 0x000000ffff0d7224 */ /* 0x000fe200078e0003 */
[----:B------:R-:W-:Y:S02]  /*1c80*/  LOP3.LUT R10, R10, 0xff, RZ, 0xc0, !PT ;  /* 0x000000ff0a0a7812 */ /* 0x000fe400078ec0ff */
[----:B------:R-:W-:-:S03]  /*1c90*/  LOP3.LUT R15, R11, 0xff, RZ, 0xc0, !PT ;  /* 0x000000ff0b0f7812 */ /* 0x000fc600078ec0ff */
[----:B------:R-:W-:Y:S01]  /*1ca0*/  VIADD R14, R10, 0xffffffff ;  /* 0xffffffff0a0e7836 */ /* 0x000fe20000000000 */
[----:B------:R-:W-:-:S04]  /*1cb0*/  IADD3 R12, PT, PT, R15, -0x1, RZ ;  /* 0xffffffff0f0c7810 */ /* 0x000fc80007ffe0ff */
[----:B------:R-:W-:-:S04]  /*1cc0*/  ISETP.GT.U32.AND P0, PT, R14, 0xfd, PT ;  /* 0x000000fd0e00780c */ /* 0x000fc80003f04070 */
[----:B------:R-:W-:-:S13]  /*1cd0*/  ISETP.GT.U32.OR P0, PT, R12, 0xfd, P0 ;  /* 0x000000fd0c00780c */ /* 0x000fda0000704470 */
[----:B------:R-:W-:Y:S01]  /*1ce0*/  @!P0 MOV R11, RZ ;  /* 0x000000ff000b8202 */ /* 0x000fe20000000f00 */
[----:B------:R-:W-:Y:S06]  /*1cf0*/  @!P0 BRA `(.L_x_55) ;  /* 0x00000000005c8947 */ /* 0x000fec0003800000 */
[----:B------:R-:W-:Y:S02]  /*1d00*/  FSETP.GTU.FTZ.AND P0, PT, |R0|, +INF , PT ;  /* 0x7f8000000000780b */ /* 0x000fe40003f1c200 */
[----:B------:R-:W-:-:S04]  /*1d10*/  FSETP.GTU.FTZ.AND P1, PT, |R3|, +INF , PT ;  /* 0x7f8000000300780b */ /* 0x000fc80003f3c200 */
[----:B------:R-:W-:-:S13]  /*1d20*/  PLOP3.LUT P0, PT, P0, P1, PT, 0xf8, 0x8f ;  /* 0x00000000008f781c */ /* 0x000fda0000703f70 */
[----:B------:R-:W-:Y:S05]  /*1d30*/  @P0 BRA `(.L_x_56) ;  /* 0x00000004004c0947 */ /* 0x000fea0003800000 */
[----:B------:R-:W-:-:S13]  /*1d40*/  LOP3.LUT P0, RZ, R13, 0x7fffffff, R0, 0xc8, !PT ;  /* 0x7fffffff0dff7812 */ /* 0x000fda000780c800 */
[----:B------:R-:W-:Y:S05]  /*1d50*/  @!P0 BRA `(.L_x_57) ;  /* 0x00000004003c8947 */ /* 0x000fea0003800000 */
[C---:B------:R-:W-:Y:S02]  /*1d60*/  FSETP.NEU.FTZ.AND P2, PT, |R0|.reuse, +INF , PT ;  /* 0x7f8000000000780b */ /* 0x040fe40003f5d200 */
[----:B------:R-:W-:Y:S02]  /*1d70*/  FSETP.NEU.FTZ.AND P1, PT, |R3|, +INF , PT ;  /* 0x7f8000000300780b */ /* 0x000fe40003f3d200 */
[----:B------:R-:W-:-:S11]  /*1d80*/  FSETP.NEU.FTZ.AND P0, PT, |R0|, +INF , PT ;  /* 0x7f8000000000780b */ /* 0x000fd60003f1d200 */
[----:B------:R-:W-:Y:S05]  /*1d90*/  @!P1 BRA !P2, `(.L_x_57) ;  /* 0x00000004002c9947 */ /* 0x000fea0005000000 */
[----:B------:R-:W-:-:S04]  /*1da0*/  LOP3.LUT P2, RZ, R0, 0x7fffffff, RZ, 0xc0, !PT ;  /* 0x7fffffff00ff7812 */ /* 0x000fc8000784c0ff */
[----:B------:R-:W-:-:S13]  /*1db0*/  PLOP3.LUT P1, PT, P1, P2, PT, 0x2f, 0xf2 ;  /* 0x0000000000f2781c */ /* 0x000fda0000f24577 */
[----:B------:R-:W-:Y:S05]  /*1dc0*/  @P1 BRA `(.L_x_58) ;  /* 0x0000000400181947 */ /* 0x000fea0003800000 */
[----:B------:R-:W-:-:S04]  /*1dd0*/  LOP3.LUT P1, RZ, R13, 0x7fffffff, RZ, 0xc0, !PT ;  /* 0x7fffffff0dff7812 */ /* 0x000fc8000782c0ff */
[----:B------:R-:W-:-:S13]  /*1de0*/  PLOP3.LUT P0, PT, P0, P1, PT, 0x2f, 0xf2 ;  /* 0x0000000000f2781c */ /* 0x000fda0000702577 */
[----:B------:R-:W-:Y:S05]  /*1df0*/  @P0 BRA `(.L_x_59) ;  /* 0x0000000400000947 */ /* 0x000fea0003800000 */
[----:B------:R-:W-:Y:S02]  /*1e00*/  ISETP.GE.AND P0, PT, R12, RZ, PT ;  /* 0x000000ff0c00720c */ /* 0x000fe40003f06270 */
[----:B------:R-:W-:-:S11]  /*1e10*/  ISETP.GE.AND P1, PT, R14, RZ, PT ;  /* 0x000000ff0e00720c */ /* 0x000fd60003f26270 */
[----:B------:R-:W-:Y:S01]  /*1e20*/  @P0 IMAD.MOV.U32 R11, RZ, RZ, RZ ;  /* 0x000000ffff0b0224 */ /* 0x000fe200078e00ff */
[----:B------:R-:W-:Y:S01]  /*1e30*/  @!P0 MOV R11, 0xffffffc0 ;  /* 0xffffffc0000b8802 */ /* 0x000fe20000000f00 */
[----:B------:R-:W-:Y:S01]  /*1e40*/  @!P0 FFMA R0, R0, 1.84467440737095516160e+19, RZ ;  /* 0x5f80000000008823 */ /* 0x000fe200000000ff */
[----:B------:R-:W-:-:S03]  /*1e50*/  @!P1 FFMA R13, R3, 1.84467440737095516160e+19, RZ ;  /* 0x5f800000030d9823 */ /* 0x000fc600000000ff */
[----:B------:R-:W-:-:S07]  /*1e60*/  @!P1 VIADD R11, R11, 0x40 ;  /* 0x000000400b0b9836 */ /* 0x000fce0000000000 */
.L_x_55:
[----:B------:R-:W-:Y:S01]  /*1e70*/  LEA R12, R10, 0xc0800000, 0x17 ;  /* 0xc08000000a0c7811 */ /* 0x000fe200078eb8ff */
[----:B------:R-:W-:Y:S01]  /*1e80*/  VIADD R15, R15, 0xffffff81 ;  /* 0xffffff810f0f7836 */ /* 0x000fe20000000000 */
[----:B------:R-:W-:Y:S02]  /*1e90*/  BSSY.RECONVERGENT B3, `(.L_x_60) ;  /* 0x0000035000037945 */ /* 0x000fe40003800200 */
[----:B------:R-:W-:Y:S01]  /*1ea0*/  IADD3 R14, PT, PT, -R12, R13, RZ ;  /* 0x0000000d0c0e7210 */ /* 0x000fe20007ffe1ff */
[----:B------:R-:W-:-:S03]  /*1eb0*/  IMAD R0, R15, -0x800000, R0 ;  /* 0xff8000000f007824 */ /* 0x000fc600078e0200 */
[----:B------:R0:W1:Y:S01]  /*1ec0*/  MUFU.RCP R13, R14 ;  /* 0x0000000e000d7308 */ /* 0x0000620000001000 */
[----:B------:R-:W-:Y:S01]  /*1ed0*/  FADD.FTZ R17, -R14, -RZ ;  /* 0x800000ff0e117221 */ /* 0x000fe20000010100 */
[----:B0-----:R-:W-:-:S04]  /*1ee0*/  IADD3 R14, PT, PT, R15, 0x7f, -R10 ;  /* 0x0000007f0f0e7810 */ /* 0x001fc80007ffe80a */
[----:B------:R-:W-:Y:S01]  /*1ef0*/  IADD3 R11, PT, PT, R14, R11, RZ ;  /* 0x0000000b0e0b7210 */ /* 0x000fe20007ffe0ff */
[----:B-1----:R-:W-:-:S04]  /*1f00*/  FFMA R12, R13, R17, 1 ;  /* 0x3f8000000d0c7423 */ /* 0x002fc80000000011 */
[----:B------:R-:W-:-:S04]  /*1f10*/  FFMA R13, R13, R12, R13 ;  /* 0x0000000c0d0d7223 */ /* 0x000fc8000000000d */
[----:B------:R-:W-:-:S04]  /*1f20*/  FFMA R12, R0, R13, RZ ;  /* 0x0000000d000c7223 */ /* 0x000fc800000000ff */
[----:B------:R-:W-:-:S04]  /*1f30*/  FFMA R16, R17, R12, R0 ;  /* 0x0000000c11107223 */ /* 0x000fc80000000000 */
[----:B------:R-:W-:-:S04]  /*1f40*/  FFMA R12, R13, R16, R12 ;  /* 0x000000100d0c7223 */ /* 0x000fc8000000000c */
[----:B------:R-:W-:-:S04]  /*1f50*/  FFMA R17, R17, R12, R0 ;  /* 0x0000000c11117223 */ /* 0x000fc80000000000 */
[----:B------:R-:W-:-:S05]  /*1f60*/  FFMA R0, R13, R17, R12 ;  /* 0x000000110d007223 */ /* 0x000fca000000000c */
[----:B------:R-:W-:-:S04]  /*1f70*/  SHF.R.U32.HI R10, RZ, 0x17, R0 ;  /* 0x00000017ff0a7819 */ /* 0x000fc80000011600 */
[----:B------:R-:W-:-:S05]  /*1f80*/  LOP3.LUT R10, R10, 0xff, RZ, 0xc0, !PT ;  /* 0x000000ff0a0a7812 */ /* 0x000fca00078ec0ff */
[----:B------:R-:W-:-:S05]  /*1f90*/  IMAD.IADD R14, R10, 0x1, R11 ;  /* 0x000000010a0e7824 */ /* 0x000fca00078e020b */
[----:B------:R-:W-:-:S04]  /*1fa0*/  IADD3 R10, PT, PT, R14, -0x1, RZ ;  /* 0xffffffff0e0a7810 */ /* 0x000fc80007ffe0ff */
[----:B------:R-:W-:-:S13]  /*1fb0*/  ISETP.GE.U32.AND P0, PT, R10, 0xfe, PT ;  /* 0x000000fe0a00780c */ /* 0x000fda0003f06070 */
[----:B------:R-:W-:Y:S05]  /*1fc0*/  @!P0 BRA `(.L_x_61) ;  /* 0x0000000000808947 */ /* 0x000fea0003800000 */
[----:B------:R-:W-:-:S13]  /*1fd0*/  ISETP.GT.AND P0, PT, R14, 0xfe, PT ;  /* 0x000000fe0e00780c */ /* 0x000fda0003f04270 */
[----:B------:R-:W-:Y:S05]  /*1fe0*/  @P0 BRA `(.L_x_62) ;  /* 0x00000000006c0947 */ /* 0x000fea0003800000 */
[----:B------:R-:W-:-:S13]  /*1ff0*/  ISETP.GE.AND P0, PT, R14, 0x1, PT ;  /* 0x000000010e00780c */ /* 0x000fda0003f06270 */
[----:B------:R-:W-:Y:S05]  /*2000*/  @P0 BRA `(.L_x_63) ;  /* 0x0000000000740947 */ /* 0x000fea0003800000 */
[----:B------:R-:W-:Y:S02]  /*2010*/  ISETP.GE.AND P0, PT, R14, -0x18, PT ;  /* 0xffffffe80e00780c */ /* 0x000fe40003f06270 */
[----:B------:R-:W-:-:S11]  /*2020*/  LOP3.LUT R0, R0, 0x80000000, RZ, 0xc0, !PT ;  /* 0x8000000000007812 */ /* 0x000fd600078ec0ff */
[----:B------:R-:W-:Y:S05]  /*2030*/  @!P0 BRA `(.L_x_63) ;  /* 0x0000000000688947 */ /* 0x000fea0003800000 */
[CCC-:B------:R-:W-:Y:S01]  /*2040*/  FFMA.RZ R10, R13.reuse, R17.reuse, R12.reuse ;  /* 0x000000110d0a7223 */ /* 0x1c0fe2000000c00c */
[C---:B------:R-:W-:Y:S02]  /*2050*/  ISETP.NE.AND P2, PT, R14.reuse, RZ, PT ;  /* 0x000000ff0e00720c */ /* 0x040fe40003f45270 */
[----:B------:R-:W-:Y:S02]  /*2060*/  ISETP.NE.AND P1, PT, R14, RZ, PT ;  /* 0x000000ff0e00720c */ /* 0x000fe40003f25270 */
[----:B------:R-:W-:Y:S01]  /*2070*/  LOP3.LUT R11, R10, 0x7fffff, RZ, 0xc0, !PT ;  /* 0x007fffff0a0b7812 */ /* 0x000fe200078ec0ff */
[CCC-:B------:R-:W-:Y:S01]  /*2080*/  FFMA.RP R10, R13.reuse, R17.reuse, R12.reuse ;  /* 0x000000110d0a7223 */ /* 0x1c0fe2000000800c */
[----:B------:R-:W-:Y:S01]  /*2090*/  FFMA.RM R13, R13, R17, R12 ;  /* 0x000000110d0d7223 */ /* 0x000fe2000000400c */
[C---:B------:R-:W-:Y:S01]  /*20a0*/  VIADD R12, R14.reuse, 0x20 ;  /* 0x000000200e0c7836 */ /* 0x040fe20000000000 */
[----:B------:R-:W-:Y:S02]  /*20b0*/  LOP3.LUT R11, R11, 0x800000, RZ, 0xfc, !PT ;  /* 0x008000000b0b7812 */ /* 0x000fe400078efcff */
[----:B------:R-:W-:-:S02]  /*20c0*/  IADD3 R14, PT, PT, -R14, RZ, RZ ;  /* 0x000000ff0e0e7210 */ /* 0x000fc40007ffe1ff */
[----:B------:R-:W-:Y:S02]  /*20d0*/  SHF.L.U32 R12, R11, R12, RZ ;  /* 0x0000000c0b0c7219 */ /* 0x000fe400000006ff */
[----:B------:R-:W-:Y:S02]  /*20e0*/  FSETP.NEU.FTZ.AND P0, PT, R10, R13, PT ;  /* 0x0000000d0a00720b */ /* 0x000fe40003f1d000 */
[----:B------:R-:W-:Y:S02]  /*20f0*/  SEL R10, R14, RZ, P2 ;  /* 0x000000ff0e0a7207 */ /* 0x000fe40001000000 */
[----:B------:R-:W-:Y:S02]  /*2100*/  ISETP.NE.AND P1, PT, R12, RZ, P1 ;  /* 0x000000ff0c00720c */ /* 0x000fe40000f25270 */
[----:B------:R-:W-:Y:S02]  /*2110*/  SHF.R.U32.HI R10, RZ, R10, R11 ;  /* 0x0000000aff0a7219 */ /* 0x000fe4000001160b */
[----:B------:R-:W-:-:S02]  /*2120*/  PLOP3.LUT P0, PT, P0, P1, PT, 0xf8, 0x8f ;  /* 0x00000000008f781c */ /* 0x000fc40000703f70 */
[----:B------:R-:W-:Y:S02]  /*2130*/  SHF.R.U32.HI R12, RZ, 0x1, R10 ;  /* 0x00000001ff0c7819 */ /* 0x000fe4000001160a */
[----:B------:R-:W-:-:S04]  /*2140*/  SEL R11, RZ, 0x1, !P0 ;  /* 0x00000001ff0b7807 */ /* 0x000fc80004000000 */
[----:B------:R-:W-:-:S04]  /*2150*/  LOP3.LUT R11, R11, 0x1, R12, 0xf8, !PT ;  /* 0x000000010b0b7812 */ /* 0x000fc800078ef80c */
[----:B------:R-:W-:-:S05]  /*2160*/  LOP3.LUT R11, R11, R10, RZ, 0xc0, !PT ;  /* 0x0000000a0b0b7212 */ /* 0x000fca00078ec0ff */
[----:B------:R-:W-:-:S05]  /*2170*/  IMAD.IADD R11, R12, 0x1, R11 ;  /* 0x000000010c0b7824 */ /* 0x000fca00078e020b */
[----:B------:R-:W-:Y:S01]  /*2180*/  LOP3.LUT R0, R11, R0, RZ, 0xfc, !PT ;  /* 0x000000000b007212 */ /* 0x000fe200078efcff */
[----:B------:R-:W-:Y:S06]  /*2190*/  BRA `(.L_x_63) ;  /* 0x0000000000107947 */ /* 0x000fec0003800000 */
.L_x_62:
[----:B------:R-:W-:-:S04]  /*21a0*/  LOP3.LUT R0, R0, 0x80000000, RZ, 0xc0, !PT ;  /* 0x8000000000007812 */ /* 0x000fc800078ec0ff */
[----:B------:R-:W-:Y:S01]  /*21b0*/  LOP3.LUT R0, R0, 0x7f800000, RZ, 0xfc, !PT ;  /* 0x7f80000000007812 */ /* 0x000fe200078efcff */
[----:B------:R-:W-:Y:S06]  /*21c0*/  BRA `(.L_x_63) ;  /* 0x0000000000047947 */ /* 0x000fec0003800000 */
.L_x_61:
[----:B------:R-:W-:-:S07]  /*21d0*/  LEA R0, R11, R0, 0x17 ;  /* 0x000000000b007211 */ /* 0x000fce00078eb8ff */
.L_x_63:
[----:B------:R-:W-:Y:S05]  /*21e0*/  BSYNC.RECONVERGENT B3 ;  /* 0x0000000000037941 */ /* 0x000fea0003800200 */
.L_x_60:
[----:B------:R-:W-:Y:S05]  /*21f0*/  BRA `(.L_x_64) ;  /* 0x0000000000207947 */ /* 0x000fea0003800000 */
.L_x_59:
[----:B------:R-:W-:-:S04]  /*2200*/  LOP3.LUT R0, R13, 0x80000000, R0, 0x48, !PT ;  /* 0x800000000d007812 */ /* 0x000fc800078e4800 */
[----:B------:R-:W-:Y:S01]  /*2210*/  LOP3.LUT R0, R0, 0x7f800000, RZ, 0xfc, !PT ;  /* 0x7f80000000007812 */ /* 0x000fe200078efcff */
[----:B------:R-:W-:Y:S06]  /*2220*/  BRA `(.L_x_64) ;  /* 0x0000000000147947 */ /* 0x000fec0003800000 */
.L_x_58:
[----:B------:R-:W-:Y:S01]  /*2230*/  LOP3.LUT R0, R13, 0x80000000, R0, 0x48, !PT ;  /* 0x800000000d007812 */ /* 0x000fe200078e4800 */
[----:B------:R-:W-:Y:S06]  /*2240*/  BRA `(.L_x_64) ;  /* 0x00000000000c7947 */ /* 0x000fec0003800000 */
.L_x_57:
[----:B------:R-:W0:Y:S01]  /*2250*/  MUFU.RSQ R0, -QNAN ;  /* 0xffc0000000007908 */ /* 0x000e220000001400 */
[----:B------:R-:W-:Y:S05]  /*2260*/  BRA `(.L_x_64) ;  /* 0x0000000000047947 */ /* 0x000fea0003800000 */
.L_x_56:
[----:B------:R-:W-:-:S07]  /*2270*/  FADD.FTZ R0, R0, R3 ;  /* 0x0000000300007221 */ /* 0x000fce0000010000 */
.L_x_64:
[----:B------:R-:W-:Y:S05]  /*2280*/  BSYNC.RECONVERGENT B2 ;  /* 0x0000000000027941 */ /* 0x000fea0003800200 */
.L_x_54:
[----:B------:R-:W-:Y:S02]  /*2290*/  HFMA2 R11, -RZ, RZ, 0, 0 ;  /* 0x00000000ff0b7431 */ /* 0x000fe400000001ff */
[----:B------:R-:W-:-:S04]  /*22a0*/  IMAD.MOV.U32 R10, RZ, RZ, R2 ;  /* 0x000000ffff0a7224 */ /* 0x000fc800078e0002 */
[----:B0-----:R-:W-:Y:S05]  /*22b0*/  RET.REL.NODEC R10 `(_Z20test_rms_cooperativePKfPfS1_S1_i) ;  /* 0xffffffdc0a507950 */ /* 0x001fea0003c3ffff */
.L_x_65:
[----:B------:R-:W-:-:S00]  /*22c0*/  BRA `(.L_x_65) ;  /* 0xfffffffc00fc7947 */ /* 0x000fc0000383ffff */
[----:B------:R-:W-:-:S00]  /*22d0*/  NOP ;  /* 0x0000000000007918 */ /* 0x000fc00000000000 */
        /* <DEDUP_REMOVED lines=10> */
.L_x_67:


//--------------------- .nv.shared._Z20test_rms_cooperativePKfPfS1_S1_i --------------------------
	.section	.nv.shared._Z20test_rms_cooperativePKfPfS1_S1_i,"aw",@nobits
	.sectionflags	@""
	.align	16
	.zero		1024


//--------------------- .nv.shared.reserved.0     --------------------------
	.section	.nv.shared.reserved.0,"aw",@nobits
	.weak		__nv_reservedSMEM_offset_0_alias
	.size		__nv_reservedSMEM_offset_0_alias, 0, 64
	.other		__nv_reservedSMEM_offset_0_alias,@"STO_CUDA_RESERVED_SHARED STV_DEFAULT"
__nv_reservedSMEM_offset_0_alias:
	.zero		0
	.zero		64


//--------------------- .nv.constant0._Z20test_rms_cooperativePKfPfS1_S1_i --------------------------
	.section	.nv.constant0._Z20test_rms_cooperativePKfPfS1_S1_i,"a",@progbits
	.sectionflags	@""
	.align	4
.nv.constant0._Z20test_rms_cooperativePKfPfS1_S1_i:
	.zero		932


//--------------------- SYMBOLS --------------------------

	.type		.nv.reservedSmem.offset0,@object
	.size		.nv.reservedSmem.offset0,0x4
	.type		.nv.reservedSmem.cap,@object
	.size		.nv.reservedSmem.cap,0x4
